// auto-generated by cutlass_sweep.gemm — config: {"arch": "sm_90", "cluster_m": 1, "cluster_n": 1, "dtype": "fp32", "dtype_b": "fp32", "layout": "nt", "stages": 0, "tile_k": 64, "tile_m": 256, "tile_n": 64}
#include "cutlass/cutlass.h"
#include "cutlass/gemm/collective/collective_builder.hpp"
#include "cutlass/gemm/device/gemm_universal_adapter.h"
#include "cutlass/gemm/kernel/gemm_universal.hpp"
#include "cutlass/epilogue/collective/collective_builder.hpp"

using ElemA = float;
using ElemB = float;
using ElemCD = float;
using Acc  = float;
using TileShape    = cute::Shape<cute::_256, cute::_64, cute::_64>;
using ClusterShape = cute::Shape<cute::_1, cute::_1, cute::_1>;

using CollectiveEpilogue = typename cutlass::epilogue::collective::CollectiveBuilder<
    cutlass::arch::Sm90, cutlass::arch::OpClassTensorOp,
    TileShape, ClusterShape,
    cutlass::epilogue::collective::EpilogueTileAuto,
    Acc, Acc,
    ElemCD, cutlass::layout::RowMajor, 128 / cutlass::sizeof_bits<ElemCD>::value,
    ElemCD, cutlass::layout::RowMajor, 128 / cutlass::sizeof_bits<ElemCD>::value,
    cutlass::epilogue::collective::EpilogueScheduleAuto
  >::CollectiveOp;

using CollectiveMainloop = typename cutlass::gemm::collective::CollectiveBuilder<
    cutlass::arch::Sm90, cutlass::arch::OpClassTensorOp,
    ElemA, cutlass::layout::RowMajor, 128 / cutlass::sizeof_bits<ElemA>::value,
    ElemB, cutlass::layout::ColumnMajor, 128 / cutlass::sizeof_bits<ElemB>::value,
    Acc,
    TileShape, ClusterShape,
    cutlass::gemm::collective::StageCountAutoCarveout<static_cast<int>(sizeof(typename CollectiveEpilogue::SharedStorage))>,
    cutlass::gemm::collective::KernelScheduleAuto
  >::CollectiveOp;

using GemmKernel = cutlass::gemm::kernel::GemmUniversal<
    cute::Shape<int,int,int,int>,
    CollectiveMainloop,
    CollectiveEpilogue
>;
using Gemm = cutlass::gemm::device::GemmUniversalAdapter<GemmKernel>;

// Force the device kernel symbol into the cubin without needing a host main.
auto* _anchor = &cutlass::device_kernel<GemmKernel>;


// ===== COMPILED SASS (sm_90a) =====

	.target	sm_90a

	.elftype	@"ET_EXEC"


//--------------------- .note.nv.tkinfo           --------------------------
	.section	.note.nv.tkinfo,"",@"SHT_NOTE"
	.sectionflags	@"SHF_NOTE_NV_TKINFO"
	.tkinfo
        /*0018*/ 	.word	0x00000002
        /*0030*/ 	.string	""
        /*0030*/ 	.string	"ptxas"
        /*0030*/ 	.string	"Cuda compilation tools, release 13.0, V13.0.88"
        /*0030*/ 	.string	"Build cuda_13.0.r13.0/compiler.36424714_0"
        /*0030*/ 	.string	"-arch sm_90a -m 64 "



//--------------------- .note.nv.cuinfo           --------------------------
	.section	.note.nv.cuinfo,"",@"SHT_NOTE"
	.sectionflags	@"SHF_NOTE_NV_CUINFO"
        /*0018*/ 	.short	0x0002
        /*001a*/ 	.short	0x005a
        /*001c*/ 	.short	0x0082
	.zero		2


//--------------------- .nv.info                  --------------------------
	.section	.nv.info,"",@"SHT_CUDA_INFO"
	.align	4


	//----- nvinfo : EIATTR_REGCOUNT
	.align		4
        /*0000*/ 	.byte	0x04, 0x2f
        /*0002*/ 	.short	(.L_15 - .L_14)
	.align		4
.L_14:
        /*0004*/ 	.word	index@(_ZN7cutlass13device_kernelINS_4gemm6kernel13GemmUniversalIN4cute5tupleIJiiiiEEENS1_10collective13CollectiveMmaINS1_34MainloopSm90TmaGmmaWarpSpecializedILi2ENS5_IJNS4_1CILi1EEESB_SB_EEENS1_35KernelTmaWarpSpecializedCooperativeEEENS5_IJNSA_ILi256EEENSA_ILi64EEESG_EEEfNS5_IJlSB_lEEEfSI_NS4_8TiledMMAINS4_8MMA_AtomIJNS4_4SM904GMMA29MMA_64x64x8_F32TF32TF32_SS_TNILNSM_7ScaleInE1ELSO_1EEEEEENS4_6LayoutINS5_IJNSA_ILi2EEESB_SB_EEENS5_IJSB_NSA_ILi0EEESU_EEEEENS5_IJNS4_10UnderscoreESX_SX_EEEEENS4_13SM90_TMA_LOADENS4_14ComposedLayoutINS4_7SwizzleILi3ELi4ELi3EEENS4_18smem_ptr_flag_bitsILi32EEENSR_INS5_IJNSA_ILi8EEENSA_ILi32EEEEEENS5_IJS17_SB_EEEEEEEvNS4_8identityES10_S1B_vS1C_EENS_8epilogue10collective6detail29Sm90TmaWarpSpecializedAdapterINS1F_15DefaultEpilogueIfSI_SI_NS1E_6thread17LinearCombinationIfLi1EffLNS1J_9ScaleType4KindE0ELNS_15FloatRoundStyleE2EfEENS1_15EpilogueDefaultEEEEEvvEEEEvNT_6ParamsE)
        /*0008*/ 	.word	0x000000a8


	//----- nvinfo : EIATTR_FRAME_SIZE
	.align		4
.L_15:
        /*000c*/ 	.byte	0x04, 0x11
        /*000e*/ 	.short	(.L_17 - .L_16)
	.align		4
.L_16:
        /*0010*/ 	.word	index@(_ZN7cutlass13device_kernelINS_4gemm6kernel13GemmUniversalIN4cute5tupleIJiiiiEEENS1_10collective13CollectiveMmaINS1_34MainloopSm90TmaGmmaWarpSpecializedILi2ENS5_IJNS4_1CILi1EEESB_SB_EEENS1_35KernelTmaWarpSpecializedCooperativeEEENS5_IJNSA_ILi256EEENSA_ILi64EEESG_EEEfNS5_IJlSB_lEEEfSI_NS4_8TiledMMAINS4_8MMA_AtomIJNS4_4SM904GMMA29MMA_64x64x8_F32TF32TF32_SS_TNILNSM_7ScaleInE1ELSO_1EEEEEENS4_6LayoutINS5_IJNSA_ILi2EEESB_SB_EEENS5_IJSB_NSA_ILi0EEESU_EEEEENS5_IJNS4_10UnderscoreESX_SX_EEEEENS4_13SM90_TMA_LOADENS4_14ComposedLayoutINS4_7SwizzleILi3ELi4ELi3EEENS4_18smem_ptr_flag_bitsILi32EEENSR_INS5_IJNSA_ILi8EEENSA_ILi32EEEEEENS5_IJS17_SB_EEEEEEEvNS4_8identityES10_S1B_vS1C_EENS_8epilogue10collective6detail29Sm90TmaWarpSpecializedAdapterINS1F_15DefaultEpilogueIfSI_SI_NS1E_6thread17LinearCombinationIfLi1EffLNS1J_9ScaleType4KindE0ELNS_15FloatRoundStyleE2EfEENS1_15EpilogueDefaultEEEEEvvEEEEvNT_6ParamsE)
        /*0014*/ 	.word	0x00000000


	//----- nvinfo : EIATTR_MIN_STACK_SIZE
	.align		4
.L_17:
        /*0018*/ 	.byte	0x04, 0x12
        /*001a*/ 	.short	(.L_19 - .L_18)
	.align		4
.L_18:
        /*001c*/ 	.word	index@(_ZN7cutlass13device_kernelINS_4gemm6kernel13GemmUniversalIN4cute5tupleIJiiiiEEENS1_10collective13CollectiveMmaINS1_34MainloopSm90TmaGmmaWarpSpecializedILi2ENS5_IJNS4_1CILi1EEESB_SB_EEENS1_35KernelTmaWarpSpecializedCooperativeEEENS5_IJNSA_ILi256EEENSA_ILi64EEESG_EEEfNS5_IJlSB_lEEEfSI_NS4_8TiledMMAINS4_8MMA_AtomIJNS4_4SM904GMMA29MMA_64x64x8_F32TF32TF32_SS_TNILNSM_7ScaleInE1ELSO_1EEEEEENS4_6LayoutINS5_IJNSA_ILi2EEESB_SB_EEENS5_IJSB_NSA_ILi0EEESU_EEEEENS5_IJNS4_10UnderscoreESX_SX_EEEEENS4_13SM90_TMA_LOADENS4_14ComposedLayoutINS4_7SwizzleILi3ELi4ELi3EEENS4_18smem_ptr_flag_bitsILi32EEENSR_INS5_IJNSA_ILi8EEENSA_ILi32EEEEEENS5_IJS17_SB_EEEEEEEvNS4_8identityES10_S1B_vS1C_EENS_8epilogue10collective6detail29Sm90TmaWarpSpecializedAdapterINS1F_15DefaultEpilogueIfSI_SI_NS1E_6thread17LinearCombinationIfLi1EffLNS1J_9ScaleType4KindE0ELNS_15FloatRoundStyleE2EfEENS1_15EpilogueDefaultEEEEEvvEEEEvNT_6ParamsE)
        /*0020*/ 	.word	0x00000000
.L_19:


//--------------------- .nv.compat                --------------------------
	.section	.nv.compat,"",@"SHT_CUDA_COMPAT_INFO"
	.align	4
        /*0000*/ 	.byte	0x02, 0x09, 0x01, 0x00, 0x02, 0x02, 0x04, 0x00, 0x02, 0x05, 0x05, 0x00, 0x03, 0x07, 0x01, 0x01
        /*0010*/ 	.byte	0x02, 0x03, 0x01, 0x00, 0x02, 0x06, 0x01, 0x00, 0x04, 0x0b, 0x08, 0x00, 0x00, 0x00, 0x00, 0x00
        /*0020*/ 	.byte	0x00, 0x00, 0x00, 0x00


//--------------------- .nv.info._ZN7cutlass13device_kernelINS_4gemm6kernel13GemmUniversalIN4cute5tupleIJiiiiEEENS1_10collective13CollectiveMmaINS1_34MainloopSm90TmaGmmaWarpSpecializedILi2ENS5_IJNS4_1CILi1EEESB_SB_EEENS1_35KernelTmaWarpSpecializedCooperativeEEENS5_IJNSA_ILi256EEENSA_ILi64EEESG_EEEfNS5_IJlSB_lEEEfSI_NS4_8TiledMMAINS4_8MMA_AtomIJNS4_4SM904GMMA29MMA_64x64x8_F32TF32TF32_SS_TNILNSM_7ScaleInE1ELSO_1EEEEEENS4_6LayoutINS5_IJNSA_ILi2EEESB_SB_EEENS5_IJSB_NSA_ILi0EEESU_EEEEENS5_IJNS4_10UnderscoreESX_SX_EEEEENS4_13SM90_TMA_LOADENS4_14ComposedLayoutINS4_7SwizzleILi3ELi4ELi3EEENS4_18smem_ptr_flag_bitsILi32EEENSR_INS5_IJNSA_ILi8EEENSA_ILi32EEEEEENS5_IJS17_SB_EEEEEEEvNS4_8identityES10_S1B_vS1C_EENS_8epilogue10collective6detail29Sm90TmaWarpSpecializedAdapterINS1F_15DefaultEpilogueIfSI_SI_NS1E_6thread17LinearCombinationIfLi1EffLNS1J_9ScaleType4KindE0ELNS_15FloatRoundStyleE2EfEENS1_15EpilogueDefaultEEEEEvvEEEEvNT_6ParamsE --------------------------
	.section	.nv.info._ZN7cutlass13device_kernelINS_4gemm6kernel13GemmUniversalIN4cute5tupleIJiiiiEEENS1_10collective13CollectiveMmaINS1_34MainloopSm90TmaGmmaWarpSpecializedILi2ENS5_IJNS4_1CILi1EEESB_SB_EEENS1_35KernelTmaWarpSpecializedCooperativeEEENS5_IJNSA_ILi256EEENSA_ILi64EEESG_EEEfNS5_IJlSB_lEEEfSI_NS4_8TiledMMAINS4_8MMA_AtomIJNS4_4SM904GMMA29MMA_64x64x8_F32TF32TF32_SS_TNILNSM_7ScaleInE1ELSO_1EEEEEENS4_6LayoutINS5_IJNSA_ILi2EEESB_SB_EEENS5_IJSB_NSA_ILi0EEESU_EEEEENS5_IJNS4_10UnderscoreESX_SX_EEEEENS4_13SM90_TMA_LOADENS4_14ComposedLayoutINS4_7SwizzleILi3ELi4ELi3EEENS4_18smem_ptr_flag_bitsILi32EEENSR_INS5_IJNSA_ILi8EEENSA_ILi32EEEEEENS5_IJS17_SB_EEEEEEEvNS4_8identityES10_S1B_vS1C_EENS_8epilogue10collective6detail29Sm90TmaWarpSpecializedAdapterINS1F_15DefaultEpilogueIfSI_SI_NS1E_6thread17LinearCombinationIfLi1EffLNS1J_9ScaleType4KindE0ELNS_15FloatRoundStyleE2EfEENS1_15EpilogueDefaultEEEEEvvEEEEvNT_6ParamsE,"",@"SHT_CUDA_INFO"
	.sectionflags	@""
	.align	4


	//----- nvinfo : EIATTR_CUDA_API_VERSION
	.align		4
        /*0000*/ 	.byte	0x04, 0x37
        /*0002*/ 	.short	(.L_21 - .L_20)
.L_20:
        /*0004*/ 	.word	0x00000082


	//----- nvinfo : EIATTR_KPARAM_INFO
	.align		4
.L_21:
        /*0008*/ 	.byte	0x04, 0x17
        /*000a*/ 	.short	(.L_23 - .L_22)
.L_22:
        /*000c*/ 	.word	0x00000000
        /*0010*/ 	.short	0x0000
        /*0012*/ 	.short	0x0070
        /*0014*/ 	.byte	0x00, 0xf0, 0x01, 0x10


	//----- nvinfo : EIATTR_SPARSE_MMA_MASK
	.align		4
.L_23:
        /*0018*/ 	.byte	0x03, 0x50
        /*001a*/ 	.short	0x0000


	//----- nvinfo : EIATTR_MAXREG_COUNT
	.align		4
        /*001c*/ 	.byte	0x03, 0x1b
        /*001e*/ 	.short	0x00a8


	//----- nvinfo : EIATTR_NUM_BARRIERS
	.align		4
        /*0020*/ 	.byte	0x02, 0x4c
        /*0022*/ 	.byte	0x01
	.zero		1


	//----- nvinfo : EIATTR_EXTERNS
	.align		4
        /*0024*/ 	.byte	0x04, 0x0f
        /*0026*/ 	.short	(.L_25 - .L_24)


	//   ....[0]....
	.align		4
.L_24:
        /*0028*/ 	.word	index@(__assertfail)


	//----- nvinfo : EIATTR_MERCURY_ISA_VERSION
	.align		4
.L_25:
        /*002c*/ 	.byte	0x03, 0x5f
        /*002e*/ 	.short	0x0101


	//----- nvinfo : EIATTR_INT_WARP_WIDE_INSTR_OFFSETS
	.align		4
        /*0030*/ 	.byte	0x04, 0x31
        /*0032*/ 	.short	(.L_27 - .L_26)


	//   ....[0]....
.L_26:
        /*0034*/ 	.word	0x00000370


	//   ....[1]....
        /*0038*/ 	.word	0x00000380


	//   ....[2]....
        /*003c*/ 	.word	0x000004b0


	//----- nvinfo : EIATTR_COOP_GROUP_MASK_REGIDS
	.align		4
.L_27:
        /*0040*/ 	.byte	0x04, 0x29
        /*0042*/ 	.short	(.L_29 - .L_28)


	//   ....[0]....
.L_28:
        /*0044*/ 	.word	0xffffffff


	//   ....[1]....
        /*0048*/ 	.word	0xffffffff


	//   ....[2]....
        /*004c*/ 	.word	0xffffffff


	//   ....[3]....
        /*0050*/ 	.word	0xffffffff


	//   ....[4]....
        /*0054*/ 	.word	0xffffffff


	//----- nvinfo : EIATTR_COOP_GROUP_INSTR_OFFSETS
	.align		4
.L_29:
        /*0058*/ 	.byte	0x04, 0x28
        /*005a*/ 	.short	(.L_31 - .L_30)


	//   ....[0]....
.L_30:
        /*005c*/ 	.word	0x00000060


	//   ....[1]....
        /*0060*/ 	.word	0x00000070


	//   ....[2]....
        /*0064*/ 	.word	0x00000130


	//   ....[3]....
        /*0068*/ 	.word	0x00000280


	//   ....[4]....
        /*006c*/ 	.word	0x000011c0


	//----- nvinfo : EIATTR_REG_RECONFIG
	.align		4
.L_31:
        /*0070*/ 	.byte	0x01, 0x54
	.zero		2


	//----- nvinfo : EIATTR_SYSCALL_OFFSETS
	.align		4
        /*0074*/ 	.byte	0x04, 0x46
        /*0076*/ 	.short	(.L_33 - .L_32)


	//   ....[0]....
.L_32:
        /*0078*/ 	.word	0x000013b0


	//----- nvinfo : EIATTR_MBARRIER_INSTR_OFFSETS
	.align		4
.L_33:
        /*007c*/ 	.byte	0x04, 0x39
        /*007e*/ 	.short	(.L_35 - .L_34)


	//   ....[0]....
.L_34:
        /*0080*/ 	.word	0x00000230
        /*0084*/ 	.word	0x000000ff
        /*0088*/ 	.word	0x00000000
        /*008c*/ 	.short	0x0100
        /*008e*/ 	.byte	0x08
	.zero		1


	//   ....[1]....
        /*0090*/ 	.word	0x00000240
        /*0094*/ 	.word	0x000000ff
        /*0098*/ 	.word	0x00000010
        /*009c*/ 	.short	0x0100
        /*009e*/ 	.byte	0x08
	.zero		1


	//   ....[2]....
        /*00a0*/ 	.word	0x00000250
        /*00a4*/ 	.word	0x000000ff
        /*00a8*/ 	.word	0x00000008
        /*00ac*/ 	.short	0x0100
        /*00ae*/ 	.byte	0x08
	.zero		1


	//   ....[3]....
        /*00b0*/ 	.word	0x00000260
        /*00b4*/ 	.word	0x000000ff
        /*00b8*/ 	.word	0x00000018
        /*00bc*/ 	.short	0x0100
        /*00be*/ 	.byte	0x08
	.zero		1


	//   ....[4]....
        /*00c0*/ 	.word	0x00000530
        /*00c4*/ 	.word	0x000000ff
        /*00c8*/ 	.word	0x00000030
        /*00cc*/ 	.short	0x0100
        /*00ce*/ 	.byte	0x08
	.zero		1


	//   ....[5]....
        /*00d0*/ 	.word	0x00000590
        /*00d4*/ 	.word	0x000000ff
        /*00d8*/ 	.word	0x00000038
        /*00dc*/ 	.short	0x0100
        /*00de*/ 	.byte	0x08
	.zero		1


	//   ....[6]....
        /*00e0*/ 	.word	0x00001430
        /*00e4*/ 	.word	0x00000003
        /*00e8*/ 	.word	0x00000000
        /*00ec*/ 	.short	0x010a
        /*00ee*/ 	.byte	0x3f
	.zero		1


	//   ....[7]....
        /*00f0*/ 	.word	0x00001490
        /*00f4*/ 	.word	0x00000003
        /*00f8*/ 	.word	0x00000000
        /*00fc*/ 	.short	0x010a
        /*00fe*/ 	.byte	0x3f
	.zero		1


	//   ....[8]....
        /*0100*/ 	.word	0x00001cc0
        /*0104*/ 	.word	0x000000ff
        /*0108*/ 	.word	0x00000000
        /*010c*/ 	.short	0x010a
        /*010e*/ 	.byte	0x04
	.zero		1


	//   ....[9]....
        /*0110*/ 	.word	0x00001d00
        /*0114*/ 	.word	0x000000ff
        /*0118*/ 	.word	0x00000000
        /*011c*/ 	.short	0x010a
        /*011e*/ 	.byte	0x04
	.zero		1


	//   ....[10]....
        /*0120*/ 	.word	0x00002420
        /*0124*/ 	.word	0x000000ff
        /*0128*/ 	.word	0x00000000
        /*012c*/ 	.short	0x0101
        /*012e*/ 	.byte	0x0a
	.zero		1


	//   ....[11]....
        /*0130*/ 	.word	0x000025e0
        /*0134*/ 	.word	0x000000ff
        /*0138*/ 	.word	0x00000000
        /*013c*/ 	.short	0x0101
        /*013e*/ 	.byte	0x04
	.zero		1


	//   ....[12]....
        /*0140*/ 	.word	0x000073b0
        /*0144*/ 	.word	0x0000000e
        /*0148*/ 	.word	0x00000010
        /*014c*/ 	.short	0x010a
        /*014e*/ 	.byte	0x3f
	.zero		1


	//   ....[13]....
        /*0150*/ 	.word	0x00007830
        /*0154*/ 	.word	0x00000005
        /*0158*/ 	.word	0x00000038
        /*015c*/ 	.short	0x0101
        /*015e*/ 	.byte	0x3f
	.zero		1


	//   ....[14]....
        /*0160*/ 	.word	0x00007f40
        /*0164*/ 	.word	0x00000007
        /*0168*/ 	.word	0x00000000
        /*016c*/ 	.short	0x010a
        /*016e*/ 	.byte	0x3f
	.zero		1


	//   ....[15]....
        /*0170*/ 	.word	0x00007fc0
        /*0174*/ 	.word	0x00000003
        /*0178*/ 	.word	0x00000000
        /*017c*/ 	.short	0x010a
        /*017e*/ 	.byte	0x3f
	.zero		1


	//   ....[16]....
        /*0180*/ 	.word	0x00008020
        /*0184*/ 	.word	0x00000003
        /*0188*/ 	.word	0x00000000
        /*018c*/ 	.short	0x010a
        /*018e*/ 	.byte	0x3f
	.zero		1


	//   ....[17]....
        /*0190*/ 	.word	0x00008080
        /*0194*/ 	.word	0x00000004
        /*0198*/ 	.word	0x00000000
        /*019c*/ 	.short	0x010a
        /*019e*/ 	.byte	0x3f
	.zero		1


	//   ....[18]....
        /*01a0*/ 	.word	0x00008150
        /*01a4*/ 	.word	0x0000000e
        /*01a8*/ 	.word	0x00000010
        /*01ac*/ 	.short	0x010a
        /*01ae*/ 	.byte	0x3f
	.zero		1


	//   ....[19]....
        /*01b0*/ 	.word	0x00008220
        /*01b4*/ 	.word	0x00000007
        /*01b8*/ 	.word	0x00000000
        /*01bc*/ 	.short	0x010a
        /*01be*/ 	.byte	0x3f
	.zero		1


	//----- nvinfo : EIATTR_NUM_MBARRIERS
	.align		4
.L_35:
        /*01c0*/ 	.byte	0x03, 0x38
        /*01c2*/ 	.short	0x0006


	//----- nvinfo : EIATTR_EXIT_INSTR_OFFSETS
	.align		4
        /*01c4*/ 	.byte	0x04, 0x1c
        /*01c6*/ 	.short	(.L_37 - .L_36)


	//   ....[0]....
.L_36:
        /*01c8*/ 	.word	0x00000630


	//   ....[1]....
        /*01cc*/ 	.word	0x00000f00


	//   ....[2]....
        /*01d0*/ 	.word	0x00006a90


	//   ....[3]....
        /*01d4*/ 	.word	0x000070c0


	//   ....[4]....
        /*01d8*/ 	.word	0x00008010


	//----- nvinfo : EIATTR_MAX_THREADS
	.align		4
.L_37:
        /*01dc*/ 	.byte	0x04, 0x05
        /*01de*/ 	.short	(.L_39 - .L_38)
.L_38:
        /*01e0*/ 	.word	0x00000180
        /*01e4*/ 	.word	0x00000001
        /*01e8*/ 	.word	0x00000001


	//----- nvinfo : EIATTR_CRS_STACK_SIZE
	.align		4
.L_39:
        /*01ec*/ 	.byte	0x04, 0x1e
        /*01ee*/ 	.short	(.L_41 - .L_40)
.L_40:
        /*01f0*/ 	.word	0x00000000


	//----- nvinfo : EIATTR_CBANK_PARAM_SIZE
	.align		4
.L_41:
        /*01f4*/ 	.byte	0x03, 0x19
        /*01f6*/ 	.short	0x0470


	//----- nvinfo : EIATTR_PARAM_CBANK
	.align		4
        /*01f8*/ 	.byte	0x04, 0x0a
        /*01fa*/ 	.short	(.L_43 - .L_42)
	.align		4
.L_42:
        /*01fc*/ 	.word	index@(.nv.constant0._ZN7cutlass13device_kernelINS_4gemm6kernel13GemmUniversalIN4cute5tupleIJiiiiEEENS1_10collective13CollectiveMmaINS1_34MainloopSm90TmaGmmaWarpSpecializedILi2ENS5_IJNS4_1CILi1EEESB_SB_EEENS1_35KernelTmaWarpSpecializedCooperativeEEENS5_IJNSA_ILi256EEENSA_ILi64EEESG_EEEfNS5_IJlSB_lEEEfSI_NS4_8TiledMMAINS4_8MMA_AtomIJNS4_4SM904GMMA29MMA_64x64x8_F32TF32TF32_SS_TNILNSM_7ScaleInE1ELSO_1EEEEEENS4_6LayoutINS5_IJNSA_ILi2EEESB_SB_EEENS5_IJSB_NSA_ILi0EEESU_EEEEENS5_IJNS4_10UnderscoreESX_SX_EEEEENS4_13SM90_TMA_LOADENS4_14ComposedLayoutINS4_7SwizzleILi3ELi4ELi3EEENS4_18smem_ptr_flag_bitsILi32EEENSR_INS5_IJNSA_ILi8EEENSA_ILi32EEEEEENS5_IJS17_SB_EEEEEEEvNS4_8identityES10_S1B_vS1C_EENS_8epilogue10collective6detail29Sm90TmaWarpSpecializedAdapterINS1F_15DefaultEpilogueIfSI_SI_NS1E_6thread17LinearCombinationIfLi1EffLNS1J_9ScaleType4KindE0ELNS_15FloatRoundStyleE2EfEENS1_15EpilogueDefaultEEEEEvvEEEEvNT_6ParamsE)
        /*0200*/ 	.short	0x0210
        /*0202*/ 	.short	0x0470


	//----- nvinfo : EIATTR_SW_WAR
	.align		4
.L_43:
        /*0204*/ 	.byte	0x04, 0x36
        /*0206*/ 	.short	(.L_45 - .L_44)
.L_44:
        /*0208*/ 	.word	0x00000008
.L_45:


//--------------------- .nv.callgraph             --------------------------
	.section	.nv.callgraph,"",@"SHT_CUDA_CALLGRAPH"
	.align	4
	.sectionentsize	8
	.align		4
        /*0000*/ 	.word	0x00000000
	.align		4
        /*0004*/ 	.word	0xffffffff
	.align		4
        /*0008*/ 	.word	index@(_ZN7cutlass13device_kernelINS_4gemm6kernel13GemmUniversalIN4cute5tupleIJiiiiEEENS1_10collective13CollectiveMmaINS1_34MainloopSm90TmaGmmaWarpSpecializedILi2ENS5_IJNS4_1CILi1EEESB_SB_EEENS1_35KernelTmaWarpSpecializedCooperativeEEENS5_IJNSA_ILi256EEENSA_ILi64EEESG_EEEfNS5_IJlSB_lEEEfSI_NS4_8TiledMMAINS4_8MMA_AtomIJNS4_4SM904GMMA29MMA_64x64x8_F32TF32TF32_SS_TNILNSM_7ScaleInE1ELSO_1EEEEEENS4_6LayoutINS5_IJNSA_ILi2EEESB_SB_EEENS5_IJSB_NSA_ILi0EEESU_EEEEENS5_IJNS4_10UnderscoreESX_SX_EEEEENS4_13SM90_TMA_LOADENS4_14ComposedLayoutINS4_7SwizzleILi3ELi4ELi3EEENS4_18smem_ptr_flag_bitsILi32EEENSR_INS5_IJNSA_ILi8EEENSA_ILi32EEEEEENS5_IJS17_SB_EEEEEEEvNS4_8identityES10_S1B_vS1C_EENS_8epilogue10collective6detail29Sm90TmaWarpSpecializedAdapterINS1F_15DefaultEpilogueIfSI_SI_NS1E_6thread17LinearCombinationIfLi1EffLNS1J_9ScaleType4KindE0ELNS_15FloatRoundStyleE2EfEENS1_15EpilogueDefaultEEEEEvvEEEEvNT_6ParamsE)
	.align		4
        /*000c*/ 	.word	index@(__assertfail)
	.align		4
        /*0010*/ 	.word	0x00000000
	.align		4
        /*0014*/ 	.word	0xfffffffe
	.align		4
        /*0018*/ 	.word	0x00000000
	.align		4
        /*001c*/ 	.word	0xfffffffd
	.align		4
        /*0020*/ 	.word	0x00000000
	.align		4
        /*0024*/ 	.word	0xfffffffc


//--------------------- .nv.constant4             --------------------------
	.section	.nv.constant4,"a",@progbits
	.align	8
	.align		8
.nv.constant4:
        /*0000*/ 	.dword	__assertfail
	.align		8
        /*0008*/ 	.dword	__unnamed_1
	.align		8
        /*0010*/ 	.dword	_ZN40_INTERNAL_27c582d8_4_k_cu_67f915a3_170454cuda3std3__45__cpo5beginE
	.align		8
        /*0018*/ 	.dword	_ZN40_INTERNAL_27c582d8_4_k_cu_67f915a3_170454cuda3std3__45__cpo3endE
	.align		8
        /*0020*/ 	.dword	_ZN40_INTERNAL_27c582d8_4_k_cu_67f915a3_170454cuda3std3__45__cpo6cbeginE
	.align		8
        /*0028*/ 	.dword	_ZN40_INTERNAL_27c582d8_4_k_cu_67f915a3_170454cuda3std3__45__cpo4cendE
	.align		8
        /*0030*/ 	.dword	_ZN40_INTERNAL_27c582d8_4_k_cu_67f915a3_170454cuda3std3__442_GLOBAL__N__27c582d8_4_k_cu_67f915a3_170456ignoreE
	.align		8
        /*0038*/ 	.dword	_ZN40_INTERNAL_27c582d8_4_k_cu_67f915a3_170454cuda3std3__419piecewise_constructE
	.align		8
        /*0040*/ 	.dword	_ZN40_INTERNAL_27c582d8_4_k_cu_67f915a3_170454cuda3std3__48in_placeE
	.align		8
        /*0048*/ 	.dword	_ZN40_INTERNAL_27c582d8_4_k_cu_67f915a3_170454cuda3std6ranges3__45__cpo4swapE
	.align		8
        /*0050*/ 	.dword	_ZN40_INTERNAL_27c582d8_4_k_cu_67f915a3_170454cuda3std6ranges3__45__cpo9iter_moveE
	.align		8
        /*0058*/ 	.dword	_ZN40_INTERNAL_27c582d8_4_k_cu_67f915a3_170454cute7productE
	.align		8
        /*0060*/ 	.dword	_ZN40_INTERNAL_27c582d8_4_k_cu_67f915a3_170454cute1_E
	.align		8
        /*0068*/ 	.dword	$str$22
	.align		8
        /*0070*/ 	.dword	$str$23


//--------------------- .text._ZN7cutlass13device_kernelINS_4gemm6kernel13GemmUniversalIN4cute5tupleIJiiiiEEENS1_10collective13CollectiveMmaINS1_34MainloopSm90TmaGmmaWarpSpecializedILi2ENS5_IJNS4_1CILi1EEESB_SB_EEENS1_35KernelTmaWarpSpecializedCooperativeEEENS5_IJNSA_ILi256EEENSA_ILi64EEESG_EEEfNS5_IJlSB_lEEEfSI_NS4_8TiledMMAINS4_8MMA_AtomIJNS4_4SM904GMMA29MMA_64x64x8_F32TF32TF32_SS_TNILNSM_7ScaleInE1ELSO_1EEEEEENS4_6LayoutINS5_IJNSA_ILi2EEESB_SB_EEENS5_IJSB_NSA_ILi0EEESU_EEEEENS5_IJNS4_10UnderscoreESX_SX_EEEEENS4_13SM90_TMA_LOADENS4_14ComposedLayoutINS4_7SwizzleILi3ELi4ELi3EEENS4_18smem_ptr_flag_bitsILi32EEENSR_INS5_IJNSA_ILi8EEENSA_ILi32EEEEEENS5_IJS17_SB_EEEEEEEvNS4_8identityES10_S1B_vS1C_EENS_8epilogue10collective6detail29Sm90TmaWarpSpecializedAdapterINS1F_15DefaultEpilogueIfSI_SI_NS1E_6thread17LinearCombinationIfLi1EffLNS1J_9ScaleType4KindE0ELNS_15FloatRoundStyleE2EfEENS1_15EpilogueDefaultEEEEEvvEEEEvNT_6ParamsE --------------------------
	.section	.text._ZN7cutlass13device_kernelINS_4gemm6kernel13GemmUniversalIN4cute5tupleIJiiiiEEENS1_10collective13CollectiveMmaINS1_34MainloopSm90TmaGmmaWarpSpecializedILi2ENS5_IJNS4_1CILi1EEESB_SB_EEENS1_35KernelTmaWarpSpecializedCooperativeEEENS5_IJNSA_ILi256EEENSA_ILi64EEESG_EEEfNS5_IJlSB_lEEEfSI_NS4_8TiledMMAINS4_8MMA_AtomIJNS4_4SM904GMMA29MMA_64x64x8_F32TF32TF32_SS_TNILNSM_7ScaleInE1ELSO_1EEEEEENS4_6LayoutINS5_IJNSA_ILi2EEESB_SB_EEENS5_IJSB_NSA_ILi0EEESU_EEEEENS5_IJNS4_10UnderscoreESX_SX_EEEEENS4_13SM90_TMA_LOADENS4_14ComposedLayoutINS4_7SwizzleILi3ELi4ELi3EEENS4_18smem_ptr_flag_bitsILi32EEENSR_INS5_IJNSA_ILi8EEENSA_ILi32EEEEEENS5_IJS17_SB_EEEEEEEvNS4_8identityES10_S1B_vS1C_EENS_8epilogue10collective6detail29Sm90TmaWarpSpecializedAdapterINS1F_15DefaultEpilogueIfSI_SI_NS1E_6thread17LinearCombinationIfLi1EffLNS1J_9ScaleType4KindE0ELNS_15FloatRoundStyleE2EfEENS1_15EpilogueDefaultEEEEEvvEEEEvNT_6ParamsE,"ax",@progbits
	.align	128
.text._ZN7cutlass13device_kernelINS_4gemm6kernel13GemmUniversalIN4cute5tupleIJiiiiEEENS1_10collective13CollectiveMmaINS1_34MainloopSm90TmaGmmaWarpSpecializedILi2ENS5_IJNS4_1CILi1EEESB_SB_EEENS1_35KernelTmaWarpSpecializedCooperativeEEENS5_IJNSA_ILi256EEENSA_ILi64EEESG_EEEfNS5_IJlSB_lEEEfSI_NS4_8TiledMMAINS4_8MMA_AtomIJNS4_4SM904GMMA29MMA_64x64x8_F32TF32TF32_SS_TNILNSM_7ScaleInE1ELSO_1EEEEEENS4_6LayoutINS5_IJNSA_ILi2EEESB_SB_EEENS5_IJSB_NSA_ILi0EEESU_EEEEENS5_IJNS4_10UnderscoreESX_SX_EEEEENS4_13SM90_TMA_LOADENS4_14ComposedLayoutINS4_7SwizzleILi3ELi4ELi3EEENS4_18smem_ptr_flag_bitsILi32EEENSR_INS5_IJNSA_ILi8EEENSA_ILi32EEEEEENS5_IJS17_SB_EEEEEEEvNS4_8identityES10_S1B_vS1C_EENS_8epilogue10collective6detail29Sm90TmaWarpSpecializedAdapterINS1F_15DefaultEpilogueIfSI_SI_NS1E_6thread17LinearCombinationIfLi1EffLNS1J_9ScaleType4KindE0ELNS_15FloatRoundStyleE2EfEENS1_15EpilogueDefaultEEEEEvvEEEEvNT_6ParamsE:
        .type           _ZN7cutlass13device_kernelINS_4gemm6kernel13GemmUniversalIN4cute5tupleIJiiiiEEENS1_10collective13CollectiveMmaINS1_34MainloopSm90TmaGmmaWarpSpecializedILi2ENS5_IJNS4_1CILi1EEESB_SB_EEENS1_35KernelTmaWarpSpecializedCooperativeEEENS5_IJNSA_ILi256EEENSA_ILi64EEESG_EEEfNS5_IJlSB_lEEEfSI_NS4_8TiledMMAINS4_8MMA_AtomIJNS4_4SM904GMMA29MMA_64x64x8_F32TF32TF32_SS_TNILNSM_7ScaleInE1ELSO_1EEEEEENS4_6LayoutINS5_IJNSA_ILi2EEESB_SB_EEENS5_IJSB_NSA_ILi0EEESU_EEEEENS5_IJNS4_10UnderscoreESX_SX_EEEEENS4_13SM90_TMA_LOADENS4_14ComposedLayoutINS4_7SwizzleILi3ELi4ELi3EEENS4_18smem_ptr_flag_bitsILi32EEENSR_INS5_IJNSA_ILi8EEENSA_ILi32EEEEEENS5_IJS17_SB_EEEEEEEvNS4_8identityES10_S1B_vS1C_EENS_8epilogue10collective6detail29Sm90TmaWarpSpecializedAdapterINS1F_15DefaultEpilogueIfSI_SI_NS1E_6thread17LinearCombinationIfLi1EffLNS1J_9ScaleType4KindE0ELNS_15FloatRoundStyleE2EfEENS1_15EpilogueDefaultEEEEEvvEEEEvNT_6ParamsE,@function
        .size           _ZN7cutlass13device_kernelINS_4gemm6kernel13GemmUniversalIN4cute5tupleIJiiiiEEENS1_10collective13CollectiveMmaINS1_34MainloopSm90TmaGmmaWarpSpecializedILi2ENS5_IJNS4_1CILi1EEESB_SB_EEENS1_35KernelTmaWarpSpecializedCooperativeEEENS5_IJNSA_ILi256EEENSA_ILi64EEESG_EEEfNS5_IJlSB_lEEEfSI_NS4_8TiledMMAINS4_8MMA_AtomIJNS4_4SM904GMMA29MMA_64x64x8_F32TF32TF32_SS_TNILNSM_7ScaleInE1ELSO_1EEEEEENS4_6LayoutINS5_IJNSA_ILi2EEESB_SB_EEENS5_IJSB_NSA_ILi0EEESU_EEEEENS5_IJNS4_10UnderscoreESX_SX_EEEEENS4_13SM90_TMA_LOADENS4_14ComposedLayoutINS4_7SwizzleILi3ELi4ELi3EEENS4_18smem_ptr_flag_bitsILi32EEENSR_INS5_IJNSA_ILi8EEENSA_ILi32EEEEEENS5_IJS17_SB_EEEEEEEvNS4_8identityES10_S1B_vS1C_EENS_8epilogue10collective6detail29Sm90TmaWarpSpecializedAdapterINS1F_15DefaultEpilogueIfSI_SI_NS1E_6thread17LinearCombinationIfLi1EffLNS1J_9ScaleType4KindE0ELNS_15FloatRoundStyleE2EfEENS1_15EpilogueDefaultEEEEEvvEEEEvNT_6ParamsE,(.L_x_188 - _ZN7cutlass13device_kernelINS_4gemm6kernel13GemmUniversalIN4cute5tupleIJiiiiEEENS1_10collective13CollectiveMmaINS1_34MainloopSm90TmaGmmaWarpSpecializedILi2ENS5_IJNS4_1CILi1EEESB_SB_EEENS1_35KernelTmaWarpSpecializedCooperativeEEENS5_IJNSA_ILi256EEENSA_ILi64EEESG_EEEfNS5_IJlSB_lEEEfSI_NS4_8TiledMMAINS4_8MMA_AtomIJNS4_4SM904GMMA29MMA_64x64x8_F32TF32TF32_SS_TNILNSM_7ScaleInE1ELSO_1EEEEEENS4_6LayoutINS5_IJNSA_ILi2EEESB_SB_EEENS5_IJSB_NSA_ILi0EEESU_EEEEENS5_IJNS4_10UnderscoreESX_SX_EEEEENS4_13SM90_TMA_LOADENS4_14ComposedLayoutINS4_7SwizzleILi3ELi4ELi3EEENS4_18smem_ptr_flag_bitsILi32EEENSR_INS5_IJNSA_ILi8EEENSA_ILi32EEEEEENS5_IJS17_SB_EEEEEEEvNS4_8identityES10_S1B_vS1C_EENS_8epilogue10collective6detail29Sm90TmaWarpSpecializedAdapterINS1F_15DefaultEpilogueIfSI_SI_NS1E_6thread17LinearCombinationIfLi1EffLNS1J_9ScaleType4KindE0ELNS_15FloatRoundStyleE2EfEENS1_15EpilogueDefaultEEEEEvvEEEEvNT_6ParamsE)
        .other          _ZN7cutlass13device_kernelINS_4gemm6kernel13GemmUniversalIN4cute5tupleIJiiiiEEENS1_10collective13CollectiveMmaINS1_34MainloopSm90TmaGmmaWarpSpecializedILi2ENS5_IJNS4_1CILi1EEESB_SB_EEENS1_35KernelTmaWarpSpecializedCooperativeEEENS5_IJNSA_ILi256EEENSA_ILi64EEESG_EEEfNS5_IJlSB_lEEEfSI_NS4_8TiledMMAINS4_8MMA_AtomIJNS4_4SM904GMMA29MMA_64x64x8_F32TF32TF32_SS_TNILNSM_7ScaleInE1ELSO_1EEEEEENS4_6LayoutINS5_IJNSA_ILi2EEESB_SB_EEENS5_IJSB_NSA_ILi0EEESU_EEEEENS5_IJNS4_10UnderscoreESX_SX_EEEEENS4_13SM90_TMA_LOADENS4_14ComposedLayoutINS4_7SwizzleILi3ELi4ELi3EEENS4_18smem_ptr_flag_bitsILi32EEENSR_INS5_IJNSA_ILi8EEENSA_ILi32EEEEEENS5_IJS17_SB_EEEEEEEvNS4_8identityES10_S1B_vS1C_EENS_8epilogue10collective6detail29Sm90TmaWarpSpecializedAdapterINS1F_15DefaultEpilogueIfSI_SI_NS1E_6thread17LinearCombinationIfLi1EffLNS1J_9ScaleType4KindE0ELNS_15FloatRoundStyleE2EfEENS1_15EpilogueDefaultEEEEEvvEEEEvNT_6ParamsE,@"STO_CUDA_ENTRY STV_DEFAULT"
_ZN7cutlass13device_kernelINS_4gemm6kernel13GemmUniversalIN4cute5tupleIJiiiiEEENS1_10collective13CollectiveMmaINS1_34MainloopSm90TmaGmmaWarpSpecializedILi2ENS5_IJNS4_1CILi1EEESB_SB_EEENS1_35KernelTmaWarpSpecializedCooperativeEEENS5_IJNSA_ILi256EEENSA_ILi64EEESG_EEEfNS5_IJlSB_lEEEfSI_NS4_8TiledMMAINS4_8MMA_AtomIJNS4_4SM904GMMA29MMA_64x64x8_F32TF32TF32_SS_TNILNSM_7ScaleInE1ELSO_1EEEEEENS4_6LayoutINS5_IJNSA_ILi2EEESB_SB_EEENS5_IJSB_NSA_ILi0EEESU_EEEEENS5_IJNS4_10UnderscoreESX_SX_EEEEENS4_13SM90_TMA_LOADENS4_14ComposedLayoutINS4_7SwizzleILi3ELi4ELi3EEENS4_18smem_ptr_flag_bitsILi32EEENSR_INS5_IJNSA_ILi8EEENSA_ILi32EEEEEENS5_IJS17_SB_EEEEEEEvNS4_8identityES10_S1B_vS1C_EENS_8epilogue10collective6detail29Sm90TmaWarpSpecializedAdapterINS1F_15DefaultEpilogueIfSI_SI_NS1E_6thread17LinearCombinationIfLi1EffLNS1J_9ScaleType4KindE0ELNS_15FloatRoundStyleE2EfEENS1_15EpilogueDefaultEEEEEvvEEEEvNT_6ParamsE:
[----:B------:R-:W0:Y:S01]  /*0000*/  LDC R1, c[0x0][0x28] ;  /* 0x00000a00ff017b82 */ /* 0x000e220000000800 */
[----:B------:R-:W1:Y:S01]  /*0010*/  S2R R4, SR_TID.X ;  /* 0x0000000000047919 */ /* 0x000e620000002100 */
[----:B------:R-:W-:Y:S01]  /*0020*/  ELECT P0, URZ, PT ;  /* 0x00000000003f782f */ /* 0x000fe20003800000 */
[----:B------:R-:W-:Y:S01]  /*0030*/  BSSY B0, `(.L_x_0) ;  /* 0x000000f000007945 */ /* 0x000fe20003800000 */
[--C-:B-1----:R-:W-:Y:S02]  /*0040*/  SHF.R.U32.HI R0, RZ, 0x5, R4.reuse ;  /* 0x00000005ff007819 */ /* 0x102fe40000011604 */
[----:B------:R-:W-:-:S03]  /*0050*/  SHF.R.U32.HI R14, RZ, 0x7, R4 ;  /* 0x00000007ff0e7819 */ /* 0x000fc60000011604 */
[----:B------:R-:W1:Y:S04]  /*0060*/  SHFL.IDX PT, R5, R0, RZ, 0x1f ;  /* 0x00001fff00057589 */ /* 0x000e6800000e0000 */
[----:B------:R2:W3:Y:S01]  /*0070*/  SHFL.IDX PT, R10, R14, RZ, 0x1f ;  /* 0x00001fff0e0a7589 */ /* 0x0004e200000e0000 */
[----:B-1----:R-:W-:-:S13]  /*0080*/  ISETP.NE.OR P0, PT, R5, RZ, !P0 ;  /* 0x000000ff0500720c */ /* 0x002fda0004705670 */
[----:B0-23--:R-:W-:Y:S05]  /*0090*/  @P0 BRA `(.L_x_1) ;  /* 0x0000000000200947 */ /* 0x00dfea0003800000 */
[----:B------:R-:W-:Y:S02]  /*00a0*/  ULDC.64 UR4, c[0x0][0x198] ;  /* 0x0000660000047ab9 */ /* 0x000fe40000000a00 */
[----:B------:R-:W-:Y:S02]  /*00b0*/  UIADD3 UR6, UP0, UR4, 0xf0, URZ ;  /* 0x000000f004067890 */ /* 0x000fe4000ff1e03f */
[----:B------:R-:W-:Y:S02]  /*00c0*/  UIADD3 UR4, UP1, UR4, 0x1f0, URZ ;  /* 0x000001f004047890 */ /* 0x000fe4000ff3e03f */
[----:B------:R-:W-:Y:S02]  /*00d0*/  UIADD3.X UR7, URZ, UR5, URZ, UP0, !UPT ;  /* 0x000000053f077290 */ /* 0x000fe400087fe43f */
[----:B------:R-:W-:-:S07]  /*00e0*/  UIADD3.X UR5, URZ, UR5, URZ, UP1, !UPT ;  /* 0x000000053f057290 */ /* 0x000fce0008ffe43f */
[----:B------:R0:W-:Y:S02]  /*00f0*/  UTMACCTL.PF [UR6] ;  /* 0x00000000060079b9 */ /* 0x0001e40008040000 */
[----:B------:R0:W-:Y:S02]  /*0100*/  UTMACCTL.PF [UR4] ;  /* 0x00000000040079b9 */ /* 0x0001e40008040000 */
[----:B0-----:R-:W-:Y:S01]  /*0110*/  NOP ;  /* 0x0000000000007918 */ /* 0x001fe20000000000 */
.L_x_1:
[----:B------:R-:W-:Y:S05]  /*0120*/  BSYNC B0 ;  /* 0x0000000000007941 */ /* 0x000fea0003800000 */
.L_x_0:
[----:B------:R-:W0:Y:S02]  /*0130*/  SHFL.IDX PT, R2, R0, RZ, 0x1f ;  /* 0x00001fff00027589 */ /* 0x000e2400000e0000 */
[----:B0-----:R-:W-:-:S13]  /*0140*/  ISETP.NE.AND P0, PT, R2, RZ, PT ;  /* 0x000000ff0200720c */ /* 0x001fda0003f05270 */
[----:B------:R-:W-:Y:S05]  /*0150*/  @P0 BRA `(.L_x_2) ;  /* 0x0000000000480947 */ /* 0x000fea0003800000 */
[----:B------:R-:W0:Y:S01]  /*0160*/  S2UR UR8, SR_CgaCtaId ;  /* 0x00000000000879c3 */ /* 0x000e220000008800 */
[----:B------:R-:W-:Y:S01]  /*0170*/  UMOV UR4, 0x400 ;  /* 0x0000040000047882 */ /* 0x000fe20000000000 */
[----:B------:R-:W-:Y:S01]  /*0180*/  UMOV UR5, 0x1 ;  /* 0x0000000100057882 */ /* 0x000fe20000000000 */
[----:B------:R-:W-:Y:S01]  /*0190*/  UMOV UR6, 0x100 ;  /* 0x0000010000067882 */ /* 0x000fe20000000000 */
[----:B------:R-:W-:Y:S01]  /*01a0*/  ELECT P0, URZ, PT ;  /* 0x00000000003f782f */ /* 0x000fe20003800000 */
[----:B------:R-:W-:-:S04]  /*01b0*/  UIADD3 UR6, -UR6, 0x100000, URZ ;  /* 0x0010000006067890 */ /* 0x000fc8000fffe13f */
[----:B------:R-:W-:Y:S02]  /*01c0*/  USHF.L.U32 UR7, UR6, 0xb, URZ ;  /* 0x0000000b06077899 */ /* 0x000fe4000800063f */
[----:B------:R-:W-:Y:S02]  /*01d0*/  USHF.L.U32 UR6, UR6, 0x1, URZ ;  /* 0x0000000106067899 */ /* 0x000fe4000800063f */
[----:B0-----:R-:W-:Y:S02]  /*01e0*/  ULEA UR8, UR8, UR4, 0x18 ;  /* 0x0000000408087291 */ /* 0x001fe4000f8ec03f */
[----:B------:R-:W-:-:S04]  /*01f0*/  UIADD3 UR4, -UR5, 0x100000, URZ ;  /* 0x0010000005047890 */ /* 0x000fc8000fffe13f */
[----:B------:R-:W-:Y:S02]  /*0200*/  USHF.L.U32 UR5, UR4, 0xb, URZ ;  /* 0x0000000b04057899 */ /* 0x000fe4000800063f */
[----:B------:R-:W-:Y:S01]  /*0210*/  USHF.L.U32 UR4, UR4, 0x1, URZ ;  /* 0x0000000104047899 */ /* 0x000fe2000800063f */
[----:B------:R-:W0:Y:S11]  /*0220*/  FENCE.VIEW.ASYNC.S ;  /* 0x00000000000073c6 */ /* 0x000e360000000000 */
[----:B0-----:R0:W1:Y:S01]  /*0230*/  SYNCS.EXCH.64 URZ, [UR8], UR4 ;  /* 0x00000004083f75b2 */ /* 0x0010620008000100 */
[----:B------:R0:W2:Y:S01]  /*0240*/  SYNCS.EXCH.64 URZ, [UR8+0x10], UR6 ;  /* 0x00001006083f75b2 */ /* 0x0000a20008000100 */
[----:B------:R0:W3:Y:S01]  /*0250*/  SYNCS.EXCH.64 URZ, [UR8+0x8], UR4 ;  /* 0x00000804083f75b2 */ /* 0x0000e20008000100 */
[----:B------:R0:W4:Y:S01]  /*0260*/  SYNCS.EXCH.64 URZ, [UR8+0x18], UR6 ;  /* 0x00001806083f75b2 */ /* 0x0001220008000100 */
[----:B------:R-:W-:Y:S01]  /*0270*/  NOP ;  /* 0x0000000000007918 */ /* 0x000fe20000000000 */
.L_x_2:
[----:B------:R-:W5:Y:S01]  /*0280*/  SHFL.IDX PT, R0, R0, RZ, 0x1f ;  /* 0x00001fff00007589 */ /* 0x000f6200000e0000 */
[----:B------:R-:W-:Y:S01]  /*0290*/  ELECT P0, URZ, PT ;  /* 0x00000000003f782f */ /* 0x000fe20003800000 */
[----:B------:R-:W1:Y:S01]  /*02a0*/  LDC R2, c[0x0][0x65c] ;  /* 0x00019700ff027b82 */ /* 0x000e620000000800 */
[----:B0-----:R-:W-:Y:S01]  /*02b0*/  UMOV UR4, 0x20 ;  /* 0x0000002000047882 */ /* 0x001fe20000000000 */
[----:B------:R-:W0:Y:S01]  /*02c0*/  S2R R3, SR_CTAID.Y ;  /* 0x0000000000037919 */ /* 0x000e220000002600 */
[----:B------:R-:W-:Y:S01]  /*02d0*/  NOP ;  /* 0x0000000000007918 */ /* 0x000fe20000000000 */
[----:B------:R-:W-:Y:S01]  /*02e0*/  ISETP.NE.AND P2, PT, R10, RZ, PT ;  /* 0x000000ff0a00720c */ /* 0x000fe20003f45270 */
[----:B------:R-:W-:Y:S01]  /*02f0*/  NOP ;  /* 0x0000000000007918 */ /* 0x000fe20000000000 */
[----:B------:R-:W2:Y:S01]  /*0300*/  S2R R6, SR_CTAID.X ;  /* 0x0000000000067919 */ /* 0x000ea20000002500 */
[----:B------:R-:W-:Y:S02]  /*0310*/  LOP3.LUT R7, R7, 0xfffff7ff, RZ, 0xc0, !PT ;  /* 0xfffff7ff07077812 */ /* 0x000fe400078ec0ff */
[----:B-----5:R-:W-:-:S02]  /*0320*/  ISETP.NE.OR P0, PT, R0, RZ, !P0 ;  /* 0x000000ff0000720c */ /* 0x020fc40004705670 */
[----:B-1----:R-:W-:Y:S02]  /*0330*/  ISETP.NE.AND P3, PT, R2, 0x1, PT ;  /* 0x000000010200780c */ /* 0x002fe40003f65270 */
[----:B------:R-:W-:-:S04]  /*0340*/  SHF.R.S32.HI R0, RZ, 0x1f, R5 ;  /* 0x0000001fff007819 */ /* 0x000fc80000011405 */
[----:B------:R-:W-:-:S04]  /*0350*/  LEA.HI R0, R0, R5, RZ, 0x2 ;  /* 0x0000000500007211 */ /* 0x000fc800078f10ff */
[----:B------:R-:W-:Y:S01]  /*0360*/  LOP3.LUT R0, R0, 0xfffffffc, RZ, 0xc0, !PT ;  /* 0xfffffffc00007812 */ /* 0x000fe200078ec0ff */
[----:B------:R-:W-:Y:S01]  /*0370*/  VOTEU.ALL UP0, P0 ;  /* 0x00000000003f7886 */ /* 0x000fe20000000000 */
[----:B------:R-:W-:Y:S01]  /*0380*/  VOTEU.ALL UP1, P0 ;  /* 0x00000000003f7886 */ /* 0x000fe20000020000 */
[----:B------:R-:W2:Y:S01]  /*0390*/  @P3 LDC R17, c[0x0][0x10] ;  /* 0x00000400ff113b82 */ /* 0x000ea20000000800 */
[----:B------:R-:W-:Y:S01]  /*03a0*/  @P3 LOP3.LUT R7, R7, 0x800, RZ, 0xfc, !PT ;  /* 0x0000080007073812 */ /* 0x000fe200078efcff */
[----:B------:R-:W-:Y:S01]  /*03b0*/  IMAD.IADD R0, R5, 0x1, -R0 ;  /* 0x0000000105007824 */ /* 0x000fe200078e0a00 */
[----:B------:R-:W-:Y:S01]  /*03c0*/  @!UP0 UMOV UR6, 0x400 ;  /* 0x0000040000068882 */ /* 0x000fe20000000000 */
[----:B------:R-:W-:-:S04]  /*03d0*/  @!UP0 UIADD3 UR4, -UR4, 0x100000, URZ ;  /* 0x0010000004048890 */ /* 0x000fc8000fffe13f */
[----:B------:R-:W-:Y:S02]  /*03e0*/  @!UP0 USHF.L.U32 UR5, UR4, 0xb, URZ ;  /* 0x0000000b04058899 */ /* 0x000fe4000800063f */
[----:B------:R-:W-:Y:S01]  /*03f0*/  @!UP0 USHF.L.U32 UR4, UR4, 0x1, URZ ;  /* 0x0000000104048899 */ /* 0x000fe2000800063f */
[----:B0-----:R-:W-:Y:S01]  /*0400*/  @P3 IMAD.MOV.U32 R8, RZ, RZ, R3 ;  /* 0x000000ffff083224 */ /* 0x001fe200078e0003 */
[----:B------:R-:W-:Y:S01]  /*0410*/  ISETP.NE.AND P1, PT, R0, 0x3, PT ;  /* 0x000000030000780c */ /* 0x000fe20003f25270 */
[----:B------:R-:W0:Y:S01]  /*0420*/  @!UP0 S2UR UR7, SR_CgaCtaId ;  /* 0x00000000000789c3 */ /* 0x000e220000008800 */
[----:B------:R-:W-:Y:S02]  /*0430*/  @P3 IMAD.MOV.U32 R9, RZ, RZ, RZ ;  /* 0x000000ffff093224 */ /* 0x000fe400078e00ff */
[----:B------:R-:W-:Y:S02]  /*0440*/  IMAD.MOV.U32 R7, RZ, RZ, RZ ;  /* 0x000000ffff077224 */ /* 0x000fe400078e00ff */
[----:B------:R-:W-:-:S03]  /*0450*/  @P3 IMAD.MOV.U32 R5, RZ, RZ, RZ ;  /* 0x000000ffff053224 */ /* 0x000fc600078e00ff */
[----:B------:R-:W1:Y:S01]  /*0460*/  @!P3 LDC R11, c[0x0][0xc] ;  /* 0x00000300ff0bbb82 */ /* 0x000e620000000800 */
[----:B--2---:R-:W-:-:S04]  /*0470*/  @P3 IMAD.WIDE.U32 R16, R6, R17, R8 ;  /* 0x0000001106103225 */ /* 0x004fc800078e0008 */
[----:B------:R-:W-:Y:S01]  /*0480*/  @P3 IMAD.IADD R17, R17, 0x1, R5 ;  /* 0x0000000111113824 */ /* 0x000fe200078e0205 */
[----:B------:R-:W-:Y:S01]  /*0490*/  LOP3.LUT R5, R4, 0x7f, RZ, 0xc0, !PT ;  /* 0x0000007f04057812 */ /* 0x000fe200078ec0ff */
[----:B0-----:R-:W-:Y:S01]  /*04a0*/  @!UP0 ULEA UR8, UR7, UR6, 0x18 ;  /* 0x0000000607088291 */ /* 0x001fe2000f8ec03f */
[----:B------:R-:W-:Y:S02]  /*04b0*/  VOTEU.ALL UP0, P0 ;  /* 0x00000000003f7886 */ /* 0x000fe40000000000 */
[----:B------:R-:W-:Y:S01]  /*04c0*/  ULDC UR6, c[0x0][0xc] ;  /* 0x0000030000067ab9 */ /* 0x000fe20000000800 */
[----:B------:R-:W-:Y:S01]  /*04d0*/  ISETP.EQ.OR P0, PT, R0, RZ, !P1 ;  /* 0x000000ff0000720c */ /* 0x000fe20004f02670 */
[----:B------:R-:W-:-:S03]  /*04e0*/  ULDC UR7, c[0x0][0x10] ;  /* 0x0000040000077ab9 */ /* 0x000fc60000000800 */
[C---:B------:R-:W-:Y:S01]  /*04f0*/  ISETP.EQ.AND P0, PT, R10.reuse, RZ, P0 ;  /* 0x000000ff0a00720c */ /* 0x040fe20000702270 */
[----:B------:R-:W-:Y:S02]  /*0500*/  VIADD R10, R10, 0xffffffff ;  /* 0xffffffff0a0a7836 */ /* 0x000fe40000000000 */
[----:B-1----:R-:W-:Y:S01]  /*0510*/  @!P3 IMAD.WIDE.U32 R8, R11, R3, R6 ;  /* 0x000000030b08b225 */ /* 0x002fe200078e0006 */
[----:B------:R-:W0:Y:S02]  /*0520*/  FENCE.VIEW.ASYNC.S ;  /* 0x00000000000073c6 */ /* 0x000e240000000000 */
[----:B0-----:R-:W3:Y:S01]  /*0530*/  @!UP0 SYNCS.EXCH.64 URZ, [UR8+0x30], UR4 ;  /* 0x00003004083f85b2 */ /* 0x001ee20008000100 */
[----:B------:R-:W-:Y:S02]  /*0540*/  SEL R18, RZ, 0x1, !P0 ;  /* 0x00000001ff127807 */ /* 0x000fe40004000000 */
[----:B------:R-:W-:Y:S01]  /*0550*/  ISETP.GE.U32.AND P1, PT, R10, 0x2, PT ;  /* 0x000000020a00780c */ /* 0x000fe20003f26070 */
[----:B------:R-:W-:Y:S01]  /*0560*/  @!P3 IMAD.MOV.U32 R17, RZ, RZ, R9 ;  /* 0x000000ffff11b224 */ /* 0x000fe200078e0009 */
[----:B------:R-:W-:-:S02]  /*0570*/  @!P3 MOV R16, R8 ;  /* 0x000000080010b202 */ /* 0x000fc40000000f00 */
[----:B------:R-:W-:Y:S01]  /*0580*/  SEL R18, R18, 0x2, P1 ;  /* 0x0000000212127807 */ /* 0x000fe20000800000 */
[----:B------:R0:W3:Y:S01]  /*0590*/  @!UP1 SYNCS.EXCH.64 URZ, [UR8+0x38], UR4 ;  /* 0x00003804083f95b2 */ /* 0x0000e20008000100 */
[----:B------:R-:W-:Y:S01]  /*05a0*/  NOP ;  /* 0x0000000000007918 */ /* 0x000fe20000000000 */
[----:B0-----:R-:W-:-:S03]  /*05b0*/  UIMAD.WIDE.U32 UR4, UR6, UR7, URZ ;  /* 0x00000007060472a5 */ /* 0x001fc6000f8e003f */
[----:B------:R-:W-:Y:S02]  /*05c0*/  ULDC UR6, c[0x0][0x14] ;  /* 0x0000050000067ab9 */ /* 0x000fe40000000800 */
[----:B------:R-:W-:Y:S02]  /*05d0*/  UIMAD.WIDE.U32 UR38, UR4, UR6, URZ ;  /* 0x00000006042672a5 */ /* 0x000fe4000f8e003f */
[----:B------:R-:W-:-:S04]  /*05e0*/  UIMAD UR41, UR5, UR6, URZ ;  /* 0x00000006052972a4 */ /* 0x000fc8000f8e023f */
[----:B------:R-:W-:Y:S01]  /*05f0*/  UIADD3 UR41, UR39, UR41, URZ ;  /* 0x0000002927297290 */ /* 0x000fe2000fffe03f */
[----:B---34-:R-:W-:Y:S06]  /*0600*/  BAR.SYNC.DEFER_BLOCKING 0x0 ;  /* 0x0000000000007b1d */ /* 0x018fec0000010000 */
[----:B------:R-:W-:Y:S05]  /*0610*/  @!P2 BRA `(.L_x_3) ;  /* 0x000000640020a947 */ /* 0x000fea0003800000 */
[----:B------:R-:W-:-:S13]  /*0620*/  ISETP.GT.U32.AND P0, PT, R10, 0x1, PT ;  /* 0x000000010a00780c */ /* 0x000fda0003f04070 */
[----:B------:R-:W-:Y:S05]  /*0630*/  @P0 EXIT ;  /* 0x000000000000094d */ /* 0x000fea0003800000 */
[----:B------:R-:W-:Y:S01]  /*0640*/  ULDC.64 UR4, c[0x0][0x650] ;  /* 0x0001940000047ab9 */ /* 0x000fe20000000a00 */
[----:B------:R-:W-:Y:S01]  /*0650*/  PRMT R0, RZ, 0x7610, R0 ;  /* 0x00007610ff007816 */ /* 0x000fe20000000000 */
[----:B------:R-:W-:Y:S01]  /*0660*/  IMAD.MOV.U32 R113, RZ, RZ, -0x1 ;  /* 0xffffffffff717424 */ /* 0x000fe200078e00ff */
[----:B------:R-:W-:Y:S01]  /*0670*/  ISETP.GE.U32.AND P0, PT, R16, UR4, PT ;  /* 0x0000000410007c0c */ /* 0x000fe2000bf06070 */
[----:B------:R-:W-:Y:S02]  /*0680*/  IMAD.MOV.U32 R101, RZ, RZ, -0x1 ;  /* 0xffffffffff657424 */ /* 0x000fe400078e00ff */
[----:B------:R-:W-:Y:S01]  /*0690*/  IMAD.MOV.U32 R19, RZ, RZ, -0x1 ;  /* 0xffffffffff137424 */ /* 0x000fe200078e00ff */
[----:B------:R-:W-:-:S13]  /*06a0*/  ISETP.GE.U32.AND.EX P0, PT, R17, UR5, PT, P0 ;  /* 0x0000000511007c0c */ /* 0x000fda000bf06100 */
[----:B------:R-:W-:Y:S05]  /*06b0*/  @P0 BRA `(.L_x_4) ;  /* 0x0000000400580947 */ /* 0x000fea0003800000 */
[----:B------:R-:W0:Y:S01]  /*06c0*/  LDC.64 R20, c[0x0][0x628] ;  /* 0x00018a00ff147b82 */ /* 0x000e220000000a00 */
[----:B------:R-:W-:Y:S02]  /*06d0*/  IMAD.MOV.U32 R8, RZ, RZ, R16 ;  /* 0x000000ffff087224 */ /* 0x000fe400078e0010 */
[----:B------:R-:W-:-:S05]  /*06e0*/  IMAD.MOV.U32 R9, RZ, RZ, R17 ;  /* 0x000000ffff097224 */ /* 0x000fca00078e0011 */
[----:B------:R-:W1:Y:S08]  /*06f0*/  LDC R0, c[0x0][0x630] ;  /* 0x00018c00ff007b82 */ /* 0x000e700000000800 */
[----:B------:R-:W2:Y:S01]  /*0700*/  LDC.64 R22, c[0x0][0x620] ;  /* 0x00018800ff167b82 */ /* 0x000ea20000000a00 */
[----:B0-----:R-:W-:-:S04]  /*0710*/  ISETP.NE.U32.AND P0, PT, R20, RZ, PT ;  /* 0x000000ff1400720c */ /* 0x001fc80003f05070 */
[----:B------:R-:W-:-:S13]  /*0720*/  ISETP.NE.AND.EX P0, PT, R21, RZ, PT, P0 ;  /* 0x000000ff1500720c */ /* 0x000fda0003f05300 */
[----:B-12---:R-:W-:Y:S05]  /*0730*/  @!P0 BRA `(.L_x_5) ;  /* 0x0000000000288947 */ /* 0x006fea0003800000 */
[----:B------:R-:W0:Y:S02]  /*0740*/  LDC R13, c[0x0][0x634] ;  /* 0x00018d00ff0d7b82 */ /* 0x000e240000000800 */
[----:B0-----:R-:W-:-:S05]  /*0750*/  IADD3 R13, P0, R16, R13, RZ ;  /* 0x0000000d100d7210 */ /* 0x001fca0007f1e0ff */
[----:B------:R-:W-:-:S04]  /*0760*/  IMAD.X R15, RZ, RZ, R17, P0 ;  /* 0x000000ffff0f7224 */ /* 0x000fc800000e0611 */
[----:B------:R-:W-:-:S04]  /*0770*/  IMAD.WIDE.U32 R8, R15, R20, RZ ;  /* 0x000000140f087225 */ /* 0x000fc800078e00ff */
[----:B------:R-:W-:-:S04]  /*0780*/  IMAD.WIDE.U32 R10, P0, R13, R21, R8 ;  /* 0x000000150d0a7225 */ /* 0x000fc80007800008 */
[----:B------:R-:W-:Y:S01]  /*0790*/  IMAD.WIDE.U32 R8, R13, R20, RZ ;  /* 0x000000140d087225 */ /* 0x000fe200078e00ff */
[----:B------:R-:W-:-:S03]  /*07a0*/  IADD3.X R13, RZ, RZ, RZ, P0, !PT ;  /* 0x000000ffff0d7210 */ /* 0x000fc600007fe4ff */
[----:B------:R-:W-:Y:S01]  /*07b0*/  IMAD.MOV.U32 R12, RZ, RZ, R11 ;  /* 0x000000ffff0c7224 */ /* 0x000fe200078e000b */
[----:B------:R-:W-:-:S05]  /*07c0*/  IADD3 RZ, P0, R9, R10, RZ ;  /* 0x0000000a09ff7210 */ /* 0x000fca0007f1e0ff */
[----:B------:R-:W-:-:S08]  /*07d0*/  IMAD.WIDE.U32.X R8, R15, R21, R12, P0 ;  /* 0x000000150f087225 */ /* 0x000fd000000e040c */
.L_x_5:
[-CC-:B------:R-:W-:Y:S01]  /*07e0*/  SHF.R.U64 R25, R8, R0.reuse, R9.reuse ;  /* 0x0000000008197219 */ /* 0x180fe20000001209 */
[----:B------:R-:W0:Y:S01]  /*07f0*/  LDC R12, c[0x0][0x618] ;  /* 0x00018600ff0c7b82 */ /* 0x000e220000000800 */
[----:B------:R-:W-:Y:S01]  /*0800*/  SHF.R.U32.HI R7, RZ, R0, R9 ;  /* 0x00000000ff077219 */ /* 0x000fe20000011609 */
[----:B------:R-:W-:Y:S01]  /*0810*/  ULDC UR4, c[0x0][0x150] ;  /* 0x0000540000047ab9 */ /* 0x000fe20000000800 */
[----:B------:R-:W-:Y:S02]  /*0820*/  IADD3 R11, P0, RZ, -R25, RZ ;  /* 0x80000019ff0b7210 */ /* 0x000fe40007f1e0ff */
[----:B------:R-:W-:-:S03]  /*0830*/  I2FP.F32.U32 R0, R6 ;  /* 0x0000000600007245 */ /* 0x000fc60000201000 */
[----:B------:R-:W1:Y:S01]  /*0840*/  LDC.64 R30, c[0x0][0x640] ;  /* 0x00019000ff1e7b82 */ /* 0x000e620000000a00 */
[----:B------:R-:W-:Y:S02]  /*0850*/  IMAD.X R13, RZ, RZ, ~R7, P0 ;  /* 0x000000ffff0d7224 */ /* 0x000fe400000e0e07 */
[----:B------:R-:W-:Y:S01]  /*0860*/  FMUL R0, R0, UR4 ;  /* 0x0000000400007c20 */ /* 0x000fe20008400000 */
[----:B------:R-:W-:Y:S01]  /*0870*/  IMAD.WIDE.U32 R8, R11, R22, R16 ;  /* 0x000000160b087225 */ /* 0x000fe200078e0010 */
[----:B------:R-:W-:-:S03]  /*0880*/  ULDC UR4, c[0x0][0x154] ;  /* 0x0000550000047ab9 */ /* 0x000fc60000000800 */
[----:B------:R-:W-:Y:S01]  /*0890*/  IMAD R10, R13, R22, RZ ;  /* 0x000000160d0a7224 */ /* 0x000fe200078e02ff */
[----:B------:R-:W2:Y:S01]  /*08a0*/  LDC R7, c[0x0][0x144] ;  /* 0x00005100ff077b82 */ /* 0x000ea20000000800 */
[----:B------:R-:W3:Y:S02]  /*08b0*/  F2I.U32.TRUNC.NTZ R0, R0 ;  /* 0x0000000000007305 */ /* 0x000ee4000020f000 */
[----:B------:R-:W-:-:S04]  /*08c0*/  IMAD R11, R11, R23, R10 ;  /* 0x000000170b0b7224 */ /* 0x000fc800078e020a */
[----:B------:R-:W-:Y:S01]  /*08d0*/  IMAD.IADD R9, R9, 0x1, R11 ;  /* 0x0000000109097824 */ /* 0x000fe200078e020b */
[----:B------:R-:W4:Y:S01]  /*08e0*/  LDC R24, c[0x0][0x608] ;  /* 0x00018200ff187b82 */ /* 0x000f220000000800 */
[----:B------:R-:W-:-:S03]  /*08f0*/  IMAD.MOV.U32 R11, RZ, RZ, -0x1 ;  /* 0xffffffffff0b7424 */ /* 0x000fc600078e00ff */
[-CC-:B0-----:R-:W-:Y:S02]  /*0900*/  SHF.R.U64 R22, R8, R12.reuse, R9.reuse ;  /* 0x0000000c08167219 */ /* 0x181fe40000001209 */
[----:B------:R-:W-:Y:S02]  /*0910*/  I2FP.F32.U32 R8, R3 ;  /* 0x0000000300087245 */ /* 0x000fe40000201000 */
[----:B------:R-:W0:Y:S01]  /*0920*/  LDC R28, c[0x0][0x658] ;  /* 0x00019600ff1c7b82 */ /* 0x000e220000000800 */
[----:B-1----:R-:W-:Y:S01]  /*0930*/  ISETP.NE.U32.AND P0, PT, R30, RZ, PT ;  /* 0x000000ff1e00720c */ /* 0x002fe20003f05070 */
[----:B---3--:R-:W-:Y:S02]  /*0940*/  IMAD.MOV R10, RZ, RZ, -R0 ;  /* 0x000000ffff0a7224 */ /* 0x008fe400078e0a00 */
[----:B------:R-:W-:Y:S01]  /*0950*/  FMUL R8, R8, UR4 ;  /* 0x0000000408087c20 */ /* 0x000fe20008400000 */
[----:B------:R-:W-:Y:S02]  /*0960*/  SHF.R.U32.HI R9, RZ, R12, R9 ;  /* 0x0000000cff097219 */ /* 0x000fe40000011609 */
[----:B------:R-:W-:Y:S01]  /*0970*/  ISETP.NE.AND.EX P0, PT, R31, RZ, PT, P0 ;  /* 0x000000ff1f00720c */ /* 0x000fe20003f05300 */
[----:B------:R1:W3:Y:S01]  /*0980*/  F2I.U32.TRUNC.NTZ R15, R8 ;  /* 0x00000008000f7305 */ /* 0x0002e2000020f000 */
[----:B------:R-:W1:Y:S01]  /*0990*/  LDC R20, c[0x0][0x148] ;  /* 0x00005200ff147b82 */ /* 0x000e620000000800 */
[----:B--2---:R-:W-:-:S07]  /*09a0*/  IMAD R0, R7, R10, R6 ;  /* 0x0000000a07007224 */ /* 0x004fce00078e0206 */
[----:B------:R-:W2:Y:S01]  /*09b0*/  LDC R26, c[0x0][0x600] ;  /* 0x00018000ff1a7b82 */ /* 0x000ea20000000800 */
[-CC-:B----4-:R-:W-:Y:S02]  /*09c0*/  SHF.R.U64 R32, R22, R24.reuse, R9.reuse ;  /* 0x0000001816207219 */ /* 0x190fe40000001209 */
[----:B------:R-:W-:Y:S01]  /*09d0*/  SHF.R.U32.HI R7, RZ, R24, R9 ;  /* 0x00000018ff077219 */ /* 0x000fe20000011609 */
[----:B------:R-:W-:-:S04]  /*09e0*/  IMAD.MOV.U32 R9, RZ, RZ, 0x1 ;  /* 0x00000001ff097424 */ /* 0x000fc800078e00ff */
[----:B------:R-:W4:Y:S01]  /*09f0*/  LDC R21, c[0x0][0x648] ;  /* 0x00019200ff157b82 */ /* 0x000f220000000800 */
[-C--:B0-----:R-:W-:Y:S02]  /*0a00*/  SHF.L.U32 R6, R11, R28.reuse, RZ ;  /* 0x0000001c0b067219 */ /* 0x081fe400000006ff */
[--C-:B------:R-:W-:Y:S02]  /*0a10*/  SHF.R.U64 R24, R32, R28, R7.reuse ;  /* 0x0000001c20187219 */ /* 0x100fe40000001207 */
[----:B------:R-:W-:Y:S02]  /*0a20*/  LOP3.LUT R13, RZ, R6, RZ, 0x33, !PT ;  /* 0x00000006ff0d7212 */ /* 0x000fe400078e33ff */
[-C--:B------:R-:W-:Y:S01]  /*0a30*/  SHF.R.U32.HI R7, RZ, R28.reuse, R7 ;  /* 0x0000001cff077219 */ /* 0x080fe20000011607 */
[----:B------:R-:W0:Y:S01]  /*0a40*/  LDC R23, c[0x0][0x638] ;  /* 0x00018e00ff177b82 */ /* 0x000e220000000800 */
[----:B------:R-:W-:Y:S01]  /*0a50*/  SHF.L.U32 R12, R9, R28, RZ ;  /* 0x0000001c090c7219 */ /* 0x000fe200000006ff */
[----:B------:R-:W-:-:S06]  /*0a60*/  IMAD.MOV.U32 R6, RZ, RZ, R24 ;  /* 0x000000ffff067224 */ /* 0x000fcc00078e0018 */
[----:B------:R-:W0:Y:S01]  /*0a70*/  LDC R113, c[0x0][0x610] ;  /* 0x00018400ff717b82 */ /* 0x000e220000000800 */
[----:B-1-3--:R-:W-:Y:S05]  /*0a80*/  @!P0 BRA `(.L_x_6) ;  /* 0x0000000000288947 */ /* 0x00afea0003800000 */
[----:B------:R-:W1:Y:S02]  /*0a90*/  LDC R11, c[0x0][0x64c] ;  /* 0x00019300ff0b7b82 */ /* 0x000e640000000800 */
[----:B-1----:R-:W-:-:S04]  /*0aa0*/  IADD3 R11, P0, R24, R11, RZ ;  /* 0x0000000b180b7210 */ /* 0x002fc80007f1e0ff */
[----:B------:R-:W-:-:S05]  /*0ab0*/  IADD3.X R19, RZ, R7, RZ, P0, !PT ;  /* 0x00000007ff137210 */ /* 0x000fca00007fe4ff */
[----:B------:R-:W-:-:S04]  /*0ac0*/  IMAD.WIDE.U32 R6, R19, R30, RZ ;  /* 0x0000001e13067225 */ /* 0x000fc800078e00ff */
[----:B------:R-:W-:-:S04]  /*0ad0*/  IMAD.WIDE.U32 R8, P0, R11, R31, R6 ;  /* 0x0000001f0b087225 */ /* 0x000fc80007800006 */
[----:B------:R-:W-:-:S04]  /*0ae0*/  IMAD.WIDE.U32 R6, R11, R30, RZ ;  /* 0x0000001e0b067225 */ /* 0x000fc800078e00ff */
[----:B------:R-:W-:Y:S01]  /*0af0*/  IMAD.X R11, RZ, RZ, RZ, P0 ;  /* 0x000000ffff0b7224 */ /* 0x000fe200000e06ff */
[----:B------:R-:W-:Y:S01]  /*0b00*/  IADD3 RZ, P0, R7, R8, RZ ;  /* 0x0000000807ff7210 */ /* 0x000fe20007f1e0ff */
[----:B------:R-:W-:-:S04]  /*0b10*/  IMAD.MOV.U32 R10, RZ, RZ, R9 ;  /* 0x000000ffff0a7224 */ /* 0x000fc800078e0009 */
[----:B------:R-:W-:-:S08]  /*0b20*/  IMAD.WIDE.U32.X R6, R19, R31, R10, P0 ;  /* 0x0000001f13067225 */ /* 0x000fd000000e040a */
.L_x_6:
[----:B----4-:R-:W-:Y:S01]  /*0b30*/  SHF.R.U64 R6, R6, R21, R7 ;  /* 0x0000001506067219 */ /* 0x010fe20000001207 */
[----:B--2---:R-:W-:Y:S01]  /*0b40*/  VIADD R7, R26, 0xffffffff ;  /* 0xffffffff1a077836 */ /* 0x004fe20000000000 */
[----:B------:R-:W-:Y:S01]  /*0b50*/  LOP3.LUT R13, R32, R13, RZ, 0xc0, !PT ;  /* 0x0000000d200d7212 */ /* 0x000fe200078ec0ff */
[----:B------:R-:W-:Y:S02]  /*0b60*/  IMAD.MOV R15, RZ, RZ, -R15 ;  /* 0x000000ffff0f7224 */ /* 0x000fe400078e0a0f */
[----:B------:R-:W-:Y:S02]  /*0b70*/  IMAD.MOV R8, RZ, RZ, -R6 ;  /* 0x000000ffff087224 */ /* 0x000fe400078e0a06 */
[----:B------:R-:W-:Y:S01]  /*0b80*/  IMAD R13, R12, R6, R13 ;  /* 0x000000060c0d7224 */ /* 0x000fe200078e020d */
[----:B------:R-:W-:Y:S01]  /*0b90*/  LOP3.LUT R6, R22, R7, RZ, 0xc0, !PT ;  /* 0x0000000716067212 */ /* 0x000fe200078ec0ff */
[----:B------:R-:W-:Y:S02]  /*0ba0*/  @P3 IMAD R0, R20, R15, R3 ;  /* 0x0000000f14003224 */ /* 0x000fe400078e0203 */
[----:B0-----:R-:W-:-:S02]  /*0bb0*/  IMAD R3, R8, R23, R24 ;  /* 0x0000001708037224 */ /* 0x001fc400078e0218 */
[----:B------:R-:W-:Y:S02]  /*0bc0*/  IMAD R113, R13, R113, R0 ;  /* 0x000000710d717224 */ /* 0x000fe400078e0200 */
[----:B------:R-:W-:Y:S02]  /*0bd0*/  IMAD R6, R3, R26, R6 ;  /* 0x0000001a03067224 */ /* 0x000fe400078e0206 */
[----:B------:R-:W-:Y:S02]  /*0be0*/  IMAD.MOV.U32 R0, RZ, RZ, 0x1 ;  /* 0x00000001ff007424 */ /* 0x000fe400078e00ff */
[----:B------:R-:W-:Y:S01]  /*0bf0*/  IMAD.MOV.U32 R19, RZ, RZ, R25 ;  /* 0x000000ffff137224 */ /* 0x000fe200078e0019 */
[----:B------:R-:W-:Y:S02]  /*0c00*/  SEL R101, R6, R113, !P3 ;  /* 0x0000007106657207 */ /* 0x000fe40005800000 */
[----:B------:R-:W-:-:S07]  /*0c10*/  SEL R113, R113, R6, !P3 ;  /* 0x0000000671717207 */ /* 0x000fce0005800000 */
.L_x_4:
[----:B------:R-:W-:-:S08]  /*0c20*/  NOP ;  /* 0x0000000000007918 */ /* 0x000fd00000000000 */
[----:B------:R-:W0:Y:S02]  /*0c30*/  USETMAXREG.TRY_ALLOC.CTAPOOL UP0, 0xe8 ;  /* 0x000000e8000079c8 */ /* 0x000e240008000600 */
[----:B0-----:R-:W-:-:S13]  /*0c40*/  PLOP3.LUT P0, PT, PT, PT, UP0, 0x80, 0x0 ;  /* 0x000000000000781c */ /* 0x001fda0003f0f008 */
[----:B------:R-:W-:Y:S05]  /*0c50*/  @!P0 BRA `(.L_x_4) ;  /* 0xfffffffc00f08947 */ /* 0x000fea000383ffff */
[----:B------:R-:W-:Y:S01]  /*0c60*/  ULDC.64 UR4, c[0x0][0x598] ;  /* 0x0001660000047ab9 */ /* 0x000fe20000000a00 */
[----:B------:R-:W-:Y:S01]  /*0c70*/  ULDC.64 UR36, c[0x0][0x208] ;  /* 0x0000820000247ab9 */ /* 0x000fe20000000a00 */
[----:B------:R-:W-:-:S04]  /*0c80*/  ISETP.NE.U32.AND P0, PT, RZ, UR4, PT ;  /* 0x00000004ff007c0c */ /* 0x000fc8000bf05070 */
[----:B------:R-:W-:-:S13]  /*0c90*/  ISETP.NE.AND.EX P0, PT, RZ, UR5, PT, P0 ;  /* 0x00000005ff007c0c */ /* 0x000fda000bf05300 */
[----:B------:R-:W-:Y:S05]  /*0ca0*/  @!P0 BRA `(.L_x_7) ;  /* 0x00000000001c8947 */ /* 0x000fea0003800000 */
[----:B------:R-:W0:Y:S02]  /*0cb0*/  LDC.64 R6, c[0x0][0x598] ;  /* 0x00016600ff067b82 */ /* 0x000e240000000a00 */
[----:B0-----:R-:W2:Y:S02]  /*0cc0*/  LDG.E.64 R6, desc[UR36][R6.64] ;  /* 0x0000002406067981 */ /* 0x001ea4000c1e1b00 */
[----:B--2---:R-:W-:-:S04]  /*0cd0*/  ISETP.NE.U32.AND P0, PT, R6, RZ, PT ;  /* 0x000000ff0600720c */ /* 0x004fc80003f05070 */
[----:B------:R-:W-:-:S13]  /*0ce0*/  ISETP.NE.AND.EX P0, PT, R7, RZ, PT, P0 ;  /* 0x000000ff0700720c */ /* 0x000fda0003f05300 */
[----:B------:R-:W-:Y:S05]  /*0cf0*/  @!P0 BRA `(.L_x_7) ;  /* 0x0000000000088947 */ /* 0x000fea0003800000 */
[----:B------:R0:W5:Y:S01]  /*0d00*/  LD.E R88, desc[UR36][R6.64] ;  /* 0x0000002406587980 */ /* 0x000162000c101900 */
[----:B------:R-:W-:Y:S05]  /*0d10*/  BRA `(.L_x_8) ;  /* 0x0000000000247947 */ /* 0x000fea0003800000 */
.L_x_7:
[----:B------:R-:W-:Y:S02]  /*0d20*/  ULDC.64 UR4, c[0x0][0x588] ;  /* 0x0001620000047ab9 */ /* 0x000fe40000000a00 */
[----:B------:R-:W-:-:S04]  /*0d30*/  ISETP.NE.U32.AND P0, PT, RZ, UR4, PT ;  /* 0x00000004ff007c0c */ /* 0x000fc8000bf05070 */
[----:B------:R-:W-:-:S13]  /*0d40*/  ISETP.NE.AND.EX P0, PT, RZ, UR5, PT, P0 ;  /* 0x00000005ff007c0c */ /* 0x000fda000bf05300 */
[----:B------:R-:W-:Y:S05]  /*0d50*/  @!P0 BRA `(.L_x_9) ;  /* 0x00000000000c8947 */ /* 0x000fea0003800000 */
[----:B------:R-:W0:Y:S02]  /*0d60*/  LDC.64 R88, c[0x0][0x588] ;  /* 0x00016200ff587b82 */ /* 0x000e240000000a00 */
[----:B0-----:R1:W5:Y:S01]  /*0d70*/  LDG.E R88, desc[UR36][R88.64] ;  /* 0x0000002458587981 */ /* 0x001362000c1e1900 */
[----:B------:R-:W-:Y:S05]  /*0d80*/  BRA `(.L_x_8) ;  /* 0x0000000000087947 */ /* 0x000fea0003800000 */
.L_x_9:
[----:B------:R-:W-:Y:S02]  /*0d90*/  ULDC UR4, c[0x0][0x580] ;  /* 0x0001600000047ab9 */ /* 0x000fe40000000800 */
[----:B------:R-:W-:-:S07]  /*0da0*/  MOV R88, UR4 ;  /* 0x0000000400587c02 */ /* 0x000fce0008000f00 */
.L_x_8:
[----:B------:R-:W-:Y:S02]  /*0db0*/  ULDC.64 UR4, c[0x0][0x5a0] ;  /* 0x0001680000047ab9 */ /* 0x000fe40000000a00 */
[----:B------:R-:W-:-:S04]  /*0dc0*/  ISETP.NE.U32.AND P0, PT, RZ, UR4, PT ;  /* 0x00000004ff007c0c */ /* 0x000fc8000bf05070 */
[----:B------:R-:W-:-:S13]  /*0dd0*/  ISETP.NE.AND.EX P0, PT, RZ, UR5, PT, P0 ;  /* 0x00000005ff007c0c */ /* 0x000fda000bf05300 */
[----:B------:R-:W-:Y:S05]  /*0de0*/  @!P0 BRA `(.L_x_10) ;  /* 0x00000000001c8947 */ /* 0x000fea0003800000 */
[----:B0-----:R-:W0:Y:S02]  /*0df0*/  LDC.64 R6, c[0x0][0x5a0] ;  /* 0x00016800ff067b82 */ /* 0x001e240000000a00 */
[----:B0-----:R-:W2:Y:S02]  /*0e00*/  LDG.E.64 R6, desc[UR36][R6.64] ;  /* 0x0000002406067981 */ /* 0x001ea4000c1e1b00 */
[----:B--2---:R-:W-:-:S04]  /*0e10*/  ISETP.NE.U32.AND P0, PT, R6, RZ, PT ;  /* 0x000000ff0600720c */ /* 0x004fc80003f05070 */
[----:B------:R-:W-:-:S13]  /*0e20*/  ISETP.NE.AND.EX P0, PT, R7, RZ, PT, P0 ;  /* 0x000000ff0700720c */ /* 0x000fda0003f05300 */
[----:B------:R-:W-:Y:S05]  /*0e30*/  @!P0 BRA `(.L_x_10) ;  /* 0x0000000000088947 */ /* 0x000fea0003800000 */
[----:B-1----:R0:W5:Y:S01]  /*0e40*/  LD.E R89, desc[UR36][R6.64] ;  /* 0x0000002406597980 */ /* 0x002162000c101900 */
[----:B------:R-:W-:Y:S05]  /*0e50*/  BRA `(.L_x_11) ;  /* 0x0000000000247947 */ /* 0x000fea0003800000 */
.L_x_10:
[----:B------:R-:W-:Y:S02]  /*0e60*/  ULDC.64 UR4, c[0x0][0x590] ;  /* 0x0001640000047ab9 */ /* 0x000fe40000000a00 */
[----:B------:R-:W-:-:S04]  /*0e70*/  ISETP.NE.U32.AND P0, PT, RZ, UR4, PT ;  /* 0x00000004ff007c0c */ /* 0x000fc8000bf05070 */
[----:B------:R-:W-:-:S13]  /*0e80*/  ISETP.NE.AND.EX P0, PT, RZ, UR5, PT, P0 ;  /* 0x00000005ff007c0c */ /* 0x000fda000bf05300 */
[----:B------:R-:W-:Y:S05]  /*0e90*/  @!P0 BRA `(.L_x_12) ;  /* 0x00000000000c8947 */ /* 0x000fea0003800000 */
[----:B0-----:R-:W1:Y:S02]  /*0ea0*/  LDC.64 R6, c[0x0][0x590] ;  /* 0x00016400ff067b82 */ /* 0x001e640000000a00 */
[----:B-1----:R1:W5:Y:S01]  /*0eb0*/  LDG.E R89, desc[UR36][R6.64] ;  /* 0x0000002406597981 */ /* 0x002362000c1e1900 */
[----:B------:R-:W-:Y:S05]  /*0ec0*/  BRA `(.L_x_11) ;  /* 0x0000000000087947 */ /* 0x000fea0003800000 */
.L_x_12:
[----:B------:R-:W-:Y:S02]  /*0ed0*/  ULDC UR4, c[0x0][0x584] ;  /* 0x0001610000047ab9 */ /* 0x000fe40000000800 */
[----:B-1----:R-:W-:-:S07]  /*0ee0*/  IMAD.U32 R89, RZ, RZ, UR4 ;  /* 0x00000004ff597e24 */ /* 0x002fce000f8e00ff */
.L_x_11:
[----:B------:R-:W-:-:S13]  /*0ef0*/  LOP3.LUT P0, RZ, R0, 0xff, RZ, 0xc0, !PT ;  /* 0x000000ff00ff7812 */ /* 0x000fda000780c0ff */
[----:B------:R-:W-:Y:S05]  /*0f00*/  @!P0 EXIT ;  /* 0x000000000000894d */ /* 0x000fea0003800000 */
[----:B------:R-:W2:Y:S01]  /*0f10*/  LDC R94, c[0x0][0x658] ;  /* 0x00019600ff5e7b82 */ /* 0x000ea20000000800 */
[----:B------:R-:W-:Y:S01]  /*0f20*/  LOP3.LUT R14, R14, 0x1, RZ, 0xc0, !PT ;  /* 0x000000010e0e7812 */ /* 0x000fe200078ec0ff */
[----:B------:R-:W-:Y:S01]  /*0f30*/  ULDC.64 UR6, c[0x0][0x288] ;  /* 0x0000a20000067ab9 */ /* 0x000fe20000000a00 */
[----:B------:R-:W-:Y:S01]  /*0f40*/  SHF.R.U32.HI R0, RZ, 0x2, R4 ;  /* 0x00000002ff007819 */ /* 0x000fe20000011604 */
[----:B------:R-:W-:Y:S01]  /*0f50*/  UIADD3 UR4, UR7, 0x3f, URZ ;  /* 0x0000003f07047890 */ /* 0x000fe2000fffe03f */
[----:B------:R-:W-:Y:S01]  /*0f60*/  SHF.R.U32.HI R5, RZ, 0x1, R5 ;  /* 0x00000001ff057819 */ /* 0x000fe20000011605 */
[----:B------:R-:W-:Y:S01]  /*0f70*/  IMAD.SHL.U32 R3, R14, 0x40, RZ ;  /* 0x000000400e037824 */ /* 0x000fe200078e00ff */
[----:B------:R-:W-:Y:S01]  /*0f80*/  LOP3.LUT R0, R0, 0x7, RZ, 0xc0, !PT ;  /* 0x0000000700007812 */ /* 0x000fe200078ec0ff */
[----:B------:R-:W3:Y:S01]  /*0f90*/  LDC.64 R90, c[0x0][0x5c8] ;  /* 0x00017200ff5a7b82 */ /* 0x000ee20000000a00 */
[----:B------:R-:W-:Y:S01]  /*0fa0*/  USHF.R.S32.HI UR5, URZ, 0x1f, UR4 ;  /* 0x0000001f3f057899 */ /* 0x000fe20008011404 */
[----:B------:R-:W-:Y:S01]  /*0fb0*/  LOP3.LUT R5, R5, 0x30, RZ, 0xc0, !PT ;  /* 0x0000003005057812 */ /* 0x000fe200078ec0ff */
[----:B01----:R-:W-:Y:S01]  /*0fc0*/  IMAD.MOV.U32 R7, RZ, RZ, 0x1 ;  /* 0x00000001ff077424 */ /* 0x003fe200078e00ff */
[--C-:B------:R-:W-:Y:S01]  /*0fd0*/  LOP3.LUT R22, R3, 0x40, R0.reuse, 0xe2, !PT ;  /* 0x0000004003167812 */ /* 0x100fe200078ee200 */
[----:B------:R-:W-:Y:S01]  /*0fe0*/  ULEA.HI UR5, UR5, UR4, URZ, 0x6 ;  /* 0x0000000405057291 */ /* 0x000fe2000f8f303f */
[-C--:B------:R-:W-:Y:S01]  /*0ff0*/  IADD3 R3, RZ, -R5.reuse, -R0 ;  /* 0x80000005ff037210 */ /* 0x080fe20007ffe800 */
[----:B------:R-:W-:Y:S01]  /*1000*/  IMAD.U32 R6, RZ, RZ, UR6 ;  /* 0x00000006ff067e24 */ /* 0x000fe2000f8e00ff */
[----:B------:R-:W0:Y:S01]  /*1010*/  LDC R98, c[0x0][0x600] ;  /* 0x00018000ff627b82 */ /* 0x000e220000000800 */
[----:B------:R-:W-:Y:S01]  /*1020*/  LOP3.LUT R22, R22, R5, RZ, 0xfc, !PT ;  /* 0x0000000516167212 */ /* 0x000fe200078efcff */
[----:B------:R-:W-:Y:S01]  /*1030*/  IMAD.MOV.U32 R5, RZ, RZ, -0x1 ;  /* 0xffffffffff057424 */ /* 0x000fe200078e00ff */
[----:B------:R-:W-:Y:S01]  /*1040*/  USHF.R.S32.HI UR43, URZ, 0x6, UR5 ;  /* 0x000000063f2b7899 */ /* 0x000fe20008011405 */
[----:B------:R-:W-:Y:S01]  /*1050*/  LOP3.LUT R95, R4, 0x3, RZ, 0xc0, !PT ;  /* 0x00000003045f7812 */ /* 0x000fe200078ec0ff */
[----:B------:R-:W-:Y:S01]  /*1060*/  IMAD R3, R14, -0x40, R3 ;  /* 0xffffffc00e037824 */ /* 0x000fe200078e0203 */
[C---:B------:R-:W-:Y:S01]  /*1070*/  LOP3.LUT R97, R4.reuse, 0x80, RZ, 0xc0, !PT ;  /* 0x0000008004617812 */ /* 0x040fe200078ec0ff */
[----:B------:R-:W-:Y:S01]  /*1080*/  UISETP.LT.AND UP0, UPT, UR43, 0x1, UPT ;  /* 0x000000012b00788c */ /* 0x000fe2000bf01270 */
[-C--:B--2---:R-:W-:Y:S01]  /*1090*/  SHF.L.U32 R5, R5, R94.reuse, RZ ;  /* 0x0000005e05057219 */ /* 0x084fe200000006ff */
[----:B------:R-:W-:Y:S01]  /*10a0*/  ULDC UR4, c[0x0][0x284] ;  /* 0x0000a10000047ab9 */ /* 0x000fe20000000800 */
[----:B------:R-:W-:Y:S01]  /*10b0*/  IMAD R95, R95, -0x2, R6 ;  /* 0xfffffffe5f5f7824 */ /* 0x000fe200078e0206 */
[----:B------:R-:W-:Y:S01]  /*10c0*/  USEL UR44, UR43, 0x1, UP0 ;  /* 0x000000012b2c7887 */ /* 0x000fe20008000000 */
[----:B------:R-:W-:Y:S01]  /*10d0*/  SHF.L.U32 R94, R7, R94, RZ ;  /* 0x0000005e075e7219 */ /* 0x000fe200000006ff */
[----:B------:R-:W-:Y:S01]  /*10e0*/  VIADD R100, R3, UR4 ;  /* 0x0000000403647c36 */ /* 0x000fe20008000000 */
[----:B------:R-:W-:Y:S01]  /*10f0*/  SHF.L.U32 R96, R4, 0x1, RZ ;  /* 0x0000000104607819 */ /* 0x000fe200000006ff */
[----:B------:R-:W-:Y:S01]  /*1100*/  IMAD.MOV.U32 R23, RZ, RZ, RZ ;  /* 0x000000ffff177224 */ /* 0x000fe200078e00ff */
[C-C-:B---3--:R-:W-:Y:S01]  /*1110*/  SHF.L.U64.HI R92, R90.reuse, 0x7, R91.reuse ;  /* 0x000000075a5c7819 */ /* 0x148fe2000001025b */
[----:B------:R-:W-:Y:S01]  /*1120*/  UIADD3 UR44, UR43, -UR44, URZ ;  /* 0x8000002c2b2c7290 */ /* 0x000fe2000fffe03f */
[C---:B------:R-:W-:Y:S01]  /*1130*/  SHF.L.U64.HI R93, R90.reuse, 0x3, R91 ;  /* 0x000000035a5d7819 */ /* 0x040fe2000001025b */
[----:B------:R-:W-:Y:S01]  /*1140*/  IMAD.SHL.U32 R91, R90, 0x80, RZ ;  /* 0x000000805a5b7824 */ /* 0x000fe200078e00ff */
[----:B------:R-:W-:Y:S01]  /*1150*/  LOP3.LUT R116, R18, 0x1, RZ, 0xfc, !PT ;  /* 0x0000000112747812 */ /* 0x000fe200078efcff */
[----:B------:R-:W-:Y:S01]  /*1160*/  IMAD.SHL.U32 R90, R90, 0x8, RZ ;  /* 0x000000085a5a7824 */ /* 0x000fe200078e00ff */
[----:B------:R-:W-:Y:S01]  /*1170*/  SHF.R.U32.HI R97, RZ, 0x7, R97 ;  /* 0x00000007ff617819 */ /* 0x000fe20000011661 */
[----:B------:R-:W-:Y:S01]  /*1180*/  UMOV UR40, URZ ;  /* 0x0000003f00287c82 */ /* 0x000fe20008000000 */
[----:B0-----:R-:W-:Y:S01]  /*1190*/  VIADD R98, R98, 0xffffffff ;  /* 0xffffffff62627836 */ /* 0x001fe20000000000 */
[----:B------:R-:W-:Y:S01]  /*11a0*/  LOP3.LUT R99, RZ, R5, RZ, 0x33, !PT ;  /* 0x00000005ff637212 */ /* 0x000fe200078e33ff */
[----:B------:R-:W-:-:S06]  /*11b0*/  UMOV UR42, URZ ;  /* 0x0000003f002a7c82 */ /* 0x000fcc0008000000 */
.L_x_156:
[----:B0-----:R-:W0:Y:S01]  /*11c0*/  SHFL.IDX PT, R0, R97, RZ, 0x1f ;  /* 0x00001fff61007589 */ /* 0x001e2200000e0000 */
[----:B-1----:R-:W1:Y:S01]  /*11d0*/  S2UR UR7, SR_CgaCtaId ;  /* 0x00000000000779c3 */ /* 0x002e620000008800 */
[----:B------:R-:W-:Y:S01]  /*11e0*/  UMOV UR6, 0x400 ;  /* 0x0000040000067882 */ /* 0x000fe20000000000 */
[----:B0-----:R-:W-:Y:S01]  /*11f0*/  R2UR UR4, R0 ;  /* 0x00000000000472ca */ /* 0x001fe200000e0000 */
[----:B-1----:R-:W-:-:S12]  /*1200*/  ULEA UR46, UR7, UR6, 0x18 ;  /* 0x00000006072e7291 */ /* 0x002fd8000f8ec03f */
[----:B------:R-:W-:-:S04]  /*1210*/  ULEA.HI UR5, UR4, UR4, URZ, 0x1 ;  /* 0x0000000404057291 */ /* 0x000fc8000f8f083f */
[----:B------:R-:W-:-:S04]  /*1220*/  ULOP3.LUT UR5, UR5, 0x7fffe, URZ, 0xc0, !UPT ;  /* 0x0007fffe05057892 */ /* 0x000fc8000f8ec03f */
[----:B------:R-:W-:-:S03]  /*1230*/  UIADD3 UR5, UR4, -UR5, URZ ;  /* 0x8000000504057290 */ /* 0x000fc6000fffe03f */
[----:B------:R-:W-:Y:S01]  /*1240*/  ULDC UR4, c[0x0][0x28c] ;  /* 0x0000a30000047ab9 */ /* 0x000fe20000000800 */
[----:B------:R-:W-:Y:S01]  /*1250*/  ULEA UR5, UR5, UR46, 0xd ;  /* 0x0000002e05057291 */ /* 0x000fe2000f8e683f */
[----:B------:R-:W-:-:S03]  /*1260*/  ISETP.LT.AND P0, PT, RZ, UR4, PT ;  /* 0x00000004ff007c0c */ /* 0x000fc6000bf01270 */
[----:B------:R-:W-:-:S04]  /*1270*/  UIADD3 UR5, UR5, 0x100, URZ ;  /* 0x0000010005057890 */ /* 0x000fc8000fffe03f */
[----:B------:R-:W-:-:S04]  /*1280*/  USHF.R.U32.HI UR5, URZ, 0x4, UR5 ;  /* 0x000000043f057899 */ /* 0x000fc80008011605 */
[----:B------:R-:W-:-:S04]  /*1290*/  ULOP3.LUT UR5, UR5, 0x3fff, URZ, 0xc0, !UPT ;  /* 0x00003fff05057892 */ /* 0x000fc8000f8ec03f */
[----:B------:R-:W-:Y:S01]  /*12a0*/  ULOP3.LUT UR45, UR5, 0x10000, URZ, 0xfc, !UPT ;  /* 0x00010000052d7892 */ /* 0x000fe2000f8efc3f */
[----:B--234-:R-:W-:Y:S11]  /*12b0*/  @P0 BRA `(.L_x_13) ;  /* 0x0000000000400947 */ /* 0x01cff60003800000 */
[----:B------:R-:W-:Y:S01]  /*12c0*/  MOV R0, 0x0 ;  /* 0x0000000000007802 */ /* 0x000fe20000000f00 */
[----:B------:R-:W-:Y:S01]  /*12d0*/  ULDC.64 UR4, c[0x4][0x68] ;  /* 0x01001a0000047ab9 */ /* 0x000fe20000000a00 */
[----:B------:R-:W-:Y:S01]  /*12e0*/  ULDC.64 UR6, c[0x4][0x8] ;  /* 0x0100020000067ab9 */ /* 0x000fe20000000a00 */
[----:B------:R-:W-:Y:S01]  /*12f0*/  IMAD.U32 R4, RZ, RZ, UR4 ;  /* 0x00000004ff047e24 */ /* 0x000fe2000f8e00ff */
[----:B------:R0:W1:Y:S01]  /*1300*/  LDC.64 R14, c[0x4][R0] ;  /* 0x01000000000e7b82 */ /* 0x0000620000000a00 */
[----:B------:R-:W-:Y:S01]  /*1310*/  IMAD.U32 R5, RZ, RZ, UR5 ;  /* 0x00000005ff057e24 */ /* 0x000fe2000f8e00ff */
[----:B------:R-:W-:Y:S01]  /*1320*/  ULDC.64 UR4, c[0x4][0x70] ;  /* 0x01001c0000047ab9 */ /* 0x000fe20000000a00 */
[----:B------:R-:W-:Y:S01]  /*1330*/  MOV R10, UR6 ;  /* 0x00000006000a7c02 */ /* 0x000fe20008000f00 */
[----:B------:R-:W-:Y:S02]  /*1340*/  IMAD.U32 R6, RZ, RZ, UR4 ;  /* 0x00000004ff067e24 */ /* 0x000fe4000f8e00ff */
[----:B------:R-:W-:-:S02]  /*1350*/  IMAD.U32 R7, RZ, RZ, UR5 ;  /* 0x00000005ff077e24 */ /* 0x000fc4000f8e00ff */
[----:B------:R-:W-:Y:S02]  /*1360*/  IMAD.U32 R11, RZ, RZ, UR7 ;  /* 0x00000007ff0b7e24 */ /* 0x000fe4000f8e00ff */
[----:B------:R-:W-:Y:S02]  /*1370*/  IMAD.MOV.U32 R8, RZ, RZ, 0x1e1 ;  /* 0x000001e1ff087424 */ /* 0x000fe400078e00ff */
[----:B------:R-:W-:Y:S02]  /*1380*/  IMAD.MOV.U32 R12, RZ, RZ, 0x1 ;  /* 0x00000001ff0c7424 */ /* 0x000fe400078e00ff */
[----:B0-----:R-:W-:-:S07]  /*1390*/  IMAD.MOV.U32 R13, RZ, RZ, RZ ;  /* 0x000000ffff0d7224 */ /* 0x001fce00078e00ff */
[----:B------:R-:W-:-:S07]  /*13a0*/  LEPC R20, `(.L_x_13) ;  /* 0x000000001014794e */ /* 0x000fce0000000000 */
[----:B-1---5:R-:W-:Y:S05]  /*13b0*/  CALL.ABS.NOINC R14 ;  /* 0x000000000e007343 */ /* 0x022fea0003c00000 */
.L_x_13:
[----:B------:R-:W-:-:S13]  /*13c0*/  ISETP.NE.AND P0, PT, R116, 0x3, PT ;  /* 0x000000037400780c */ /* 0x000fda0003f05270 */
[----:B------:R-:W-:Y:S05]  /*13d0*/  @!P0 BRA `(.L_x_14) ;  /* 0x0000000000048947 */ /* 0x000fea0003800000 */
[----:B------:R-:W-:Y:S01]  /*13e0*/  BPT.TRAP 0x1 ;  /* 0x000000040000795c */ /* 0x000fe20000300000 */
.L_x_14:
[----:B------:R-:W-:Y:S02]  /*13f0*/  IMAD.U32 R3, RZ, RZ, UR42 ;  /* 0x0000002aff037e24 */ /* 0x000fe4000f8e00ff */
[----:B------:R-:W-:-:S03]  /*1400*/  IMAD.U32 R0, RZ, RZ, UR40 ;  /* 0x00000028ff007e24 */ /* 0x000fc6000f8e00ff */
[----:B------:R-:W-:Y:S02]  /*1410*/  LEA R3, R3, UR46, 0x3 ;  /* 0x0000002e03037c11 */ /* 0x000fe4000f8e18ff */
[----:B------:R-:W-:-:S04]  /*1420*/  SHF.L.U32 R0, R0, 0x1f, RZ ;  /* 0x0000001f00007819 */ /* 0x000fc800000006ff */
[----:B------:R0:W1:Y:S01]  /*1430*/  SYNCS.PHASECHK.TRANS64.TRYWAIT P1, [R3+URZ], R0 ;  /* 0x00000000030075a7 */ /* 0x000062000802017f */
[----:B------:R-:W-:Y:S05]  /*1440*/  @!P0 BRA `(.L_x_15) ;  /* 0x0000000000048947 */ /* 0x000fea0003800000 */
[----:B------:R-:W-:Y:S01]  /*1450*/  BPT.TRAP 0x1 ;  /* 0x000000040000795c */ /* 0x000fe20000300000 */
.L_x_15:
[----:B------:R-:W-:-:S05]  /*1460*/  IMAD.U32 R4, RZ, RZ, UR44 ;  /* 0x0000002cff047e24 */ /* 0x000fca000f8e00ff */
[----:B------:R-:W-:Y:S01]  /*1470*/  ISETP.GE.AND P2, PT, R4, 0x1, PT ;  /* 0x000000010400780c */ /* 0x000fe20003f46270 */
[----:B-1----:R-:W-:-:S12]  /*1480*/  @P1 BRA `(.L_x_16) ;  /* 0x0000000000081947 */ /* 0x002fd80003800000 */
[----:B------:R-:W1:Y:S02]  /*1490*/  SYNCS.PHASECHK.TRANS64.TRYWAIT P1, [R3+URZ], R0 ;  /* 0x00000000030075a7 */ /* 0x000e64000802017f */
[----:B-1----:R-:W-:Y:S05]  /*14a0*/  @!P1 BRA `(.L_x_17) ;  /* 0x0000006800dc9947 */ /* 0x002fea0003800000 */
.L_x_16:
[----:B------:R-:W-:Y:S05]  /*14b0*/  WARPSYNC.ALL ;  /* 0x0000000000007948 */ /* 0x000fea0003800000 */
[----:B------:R-:W-:Y:S01]  /*14c0*/  UIADD3 UR4, UR46, 0x20100, URZ ;  /* 0x000201002e047890 */ /* 0x000fe2000fffe03f */
[----:B------:R-:W-:Y:S01]  /*14d0*/  WARPGROUP.ARRIVE ;  /* 0x00000000000079c5 */ /* 0x000fe20000000000 */
[----:B------:R-:W-:Y:S02]  /*14e0*/  ULEA UR6, UR42, UR45, 0xc ;  /* 0x0000002d2a067291 */ /* 0x000fe4000f8e603f */
[----:B------:R-:W-:Y:S01]  /*14f0*/  USHF.R.U32.HI UR4, URZ, 0x4, UR4 ;  /* 0x000000043f047899 */ /* 0x000fe20008011604 */
[----:B------:R-:W-:Y:S01]  /*1500*/  UMOV UR13, 0x40000040 ;  /* 0x40000040000d7882 */ /* 0x000fe20000000000 */
[----:B------:R-:W-:-:S02]  /*1510*/  UMOV UR15, 0x40000040 ;  /* 0x40000040000f7882 */ /* 0x000fc40000000000 */
[----:B------:R-:W-:Y:S01]  /*1520*/  ULOP3.LUT UR4, UR4, 0x3fff, URZ, 0xc0, !UPT ;  /* 0x00003fff04047892 */ /* 0x000fe2000f8ec03f */
[----:B------:R-:W-:Y:S01]  /*1530*/  UMOV UR12, UR6 ;  /* 0x00000006000c7c82 */ /* 0x000fe20008000000 */
[----:B------:R-:W-:Y:S02]  /*1540*/  UIADD3 UR5, UR6, 0x400, URZ ;  /* 0x0000040006057890 */ /* 0x000fe4000fffe03f */
[----:B------:R-:W-:Y:S02]  /*1550*/  ULOP3.LUT UR8, UR4, 0x10000, URZ, 0xfc, !UPT ;  /* 0x0001000004087892 */ /* 0x000fe4000f8efc3f */
[----:B------:R-:W-:Y:S02]  /*1560*/  UIADD3 UR7, UR6, 0x806, URZ ;  /* 0x0000080606077890 */ /* 0x000fe4000fffe03f */
[----:B------:R-:W-:Y:S02]  /*1570*/  ULEA UR4, UR42, UR8, 0xa ;  /* 0x000000082a047291 */ /* 0x000fe4000f8e503f */
[----:B------:R-:W-:-:S02]  /*1580*/  UIADD3 UR10, UR6, 0xc06, URZ ;  /* 0x00000c06060a7890 */ /* 0x000fc4000fffe03f */
[----:B------:R-:W-:-:S03]  /*1590*/  UIADD3 UR9, UR4, 0x206, URZ ;  /* 0x0000020604097890 */ /* 0x000fc6000fffe03f */
[----:B------:R-:W-:Y:S02]  /*15a0*/  UMOV UR14, UR4 ;  /* 0x00000004000e7c82 */ /* 0x000fe40008000000 */
[----:B------:R-:W-:Y:S01]  /*15b0*/  HGMMA.64x64x8.F32.TF32 R56, gdesc[UR12], RZ, !UPT, gsb0 ;  /* 0x04e000000c3879f0 */ /* 0x000fe2000c0028ff */
[----:B------:R-:W-:Y:S01]  /*15c0*/  UMOV UR12, UR5 ;  /* 0x00000005000c7c82 */ /* 0x000fe20008000000 */
[----:B------:R-:W-:Y:S01]  /*15d0*/  UMOV UR13, 0x40000040 ;  /* 0x40000040000d7882 */ /* 0x000fe20000000000 */
[----:B------:R-:W-:Y:S01]  /*15e0*/  UIADD3 UR5, UR6, 0x402, URZ ;  /* 0x0000040206057890 */ /* 0x000fe2000fffe03f */
[----:B------:R-:W-:Y:S02]  /*15f0*/  WARPGROUP.DEPBAR.LE gsb0, 0x0 ;  /* 0x00008000000079c5 */ /* 0x000fe40000010000 */
[----:B------:R-:W-:-:S06]  /*1600*/  WARPGROUP.ARRIVE ;  /* 0x00000000000079c5 */ /* 0x000fcc0000000000 */
[----:B------:R-:W-:Y:S01]  /*1610*/  HGMMA.64x64x8.F32.TF32 R24, gdesc[UR12], RZ, !UPT, gsb0 ;  /* 0x04e000000c1879f0 */ /* 0x000fe2000c0028ff */
[----:B------:R-:W-:Y:S02]  /*1620*/  UIADD3 UR12, UR6, 0x2, URZ ;  /* 0x00000002060c7890 */ /* 0x000fe4000fffe03f */
[----:B------:R-:W-:Y:S01]  /*1630*/  UIADD3 UR14, UR4, 0x2, URZ ;  /* 0x00000002040e7890 */ /* 0x000fe2000fffe03f */
[----:B------:R-:W-:Y:S01]  /*1640*/  UMOV UR13, 0x40000040 ;  /* 0x40000040000d7882 */ /* 0x000fe20000000000 */
[----:B------:R-:W-:Y:S01]  /*1650*/  UMOV UR15, 0x40000040 ;  /* 0x40000040000f7882 */ /* 0x000fe20000000000 */
[----:B------:R-:W-:Y:S02]  /*1660*/  WARPGROUP.DEPBAR.LE gsb0, 0x0 ;  /* 0x00008000000079c5 */ /* 0x000fe40000010000 */
[----:B------:R-:W-:-:S06]  /*1670*/  WARPGROUP.ARRIVE ;  /* 0x00000000000079c5 */ /* 0x000fcc0000000000 */
[----:B------:R-:W-:Y:S01]  /*1680*/  HGMMA.64x64x8.F32.TF32 R56, gdesc[UR12], R56, gsb0 ;  /* 0x04e000000c3879f0 */ /* 0x000fe20008002838 */
[----:B------:R-:W-:Y:S01]  /*1690*/  UMOV UR12, UR5 ;  /* 0x00000005000c7c82 */ /* 0x000fe20008000000 */
[----:B------:R-:W-:Y:S01]  /*16a0*/  UMOV UR13, 0x40000040 ;  /* 0x40000040000d7882 */ /* 0x000fe20000000000 */
[----:B------:R-:W-:Y:S01]  /*16b0*/  UIADD3 UR5, UR6, 0x404, URZ ;  /* 0x0000040406057890 */ /* 0x000fe2000fffe03f */
[----:B------:R-:W-:Y:S02]  /*16c0*/  WARPGROUP.DEPBAR.LE gsb0, 0x0 ;  /* 0x00008000000079c5 */ /* 0x000fe40000010000 */
[----:B------:R-:W-:-:S06]  /*16d0*/  WARPGROUP.ARRIVE ;  /* 0x00000000000079c5 */ /* 0x000fcc0000000000 */
[----:B------:R-:W-:Y:S01]  /*16e0*/  HGMMA.64x64x8.F32.TF32 R24, gdesc[UR12], R24, gsb0 ;  /* 0x04e000000c1879f0 */ /* 0x000fe20008002818 */
        /* <DEDUP_REMOVED lines=56> */
[----:B------:R-:W-:Y:S01]  /*1a70*/  UMOV UR4, UR7 ;  /* 0x0000000700047c82 */ /* 0x000fe20008000000 */
[----:B------:R-:W-:Y:S01]  /*1a80*/  UMOV UR6, UR9 ;  /* 0x0000000900067c82 */ /* 0x000fe20008000000 */
[----:B------:R-:W-:Y:S01]  /*1a90*/  UMOV UR7, 0x40000040 ;  /* 0x4000004000077882 */ /* 0x000fe20000000000 */
[----:B------:R-:W-:Y:S02]  /*1aa0*/  WARPGROUP.DEPBAR.LE gsb0, 0x0 ;  /* 0x00008000000079c5 */ /* 0x000fe40000010000 */
[----:B------:R-:W-:-:S06]  /*1ab0*/  WARPGROUP.ARRIVE ;  /* 0x00000000000079c5 */ /* 0x000fcc0000000000 */
[----:B------:R-:W-:Y:S01]  /*1ac0*/  HGMMA.64x64x8.F32.TF32 R56, gdesc[UR12], R56, gsb0 ;  /* 0x04e000000c3879f0 */ /* 0x000fe20008002838 */
[----:B------:R-:W-:Y:S01]  /*1ad0*/  UMOV UR12, UR5 ;  /* 0x00000005000c7c82 */ /* 0x000fe20008000000 */
[----:B------:R-:W-:Y:S01]  /*1ae0*/  UMOV UR13, 0x40000040 ;  /* 0x40000040000d7882 */ /* 0x000fe20000000000 */
[----:B------:R-:W-:Y:S01]  /*1af0*/  UMOV UR5, 0x40000040 ;  /* 0x4000004000057882 */ /* 0x000fe20000000000 */
[----:B------:R-:W-:Y:S02]  /*1b00*/  WARPGROUP.DEPBAR.LE gsb0, 0x0 ;  /* 0x00008000000079c5 */ /* 0x000fe40000010000 */
[----:B------:R-:W-:-:S06]  /*1b10*/  WARPGROUP.ARRIVE ;  /* 0x00000000000079c5 */ /* 0x000fcc0000000000 */
[----:B------:R-:W-:Y:S03]  /*1b20*/  HGMMA.64x64x8.F32.TF32 R24, gdesc[UR12], R24, gsb0 ;  /* 0x04e000000c1879f0 */ /* 0x000fe60008002818 */
[----:B------:R-:W-:Y:S02]  /*1b30*/  WARPGROUP.DEPBAR.LE gsb0, 0x0 ;  /* 0x00008000000079c5 */ /* 0x000fe40000010000 */
[----:B------:R-:W-:-:S06]  /*1b40*/  WARPGROUP.ARRIVE ;  /* 0x00000000000079c5 */ /* 0x000fcc0000000000 */
[----:B------:R-:W-:Y:S01]  /*1b50*/  HGMMA.64x64x8.F32.TF32 R56, gdesc[UR4], R56, gsb0 ;  /* 0x04e00000043879f0 */ /* 0x000fe20008002838 */
[----:B------:R-:W-:Y:S01]  /*1b60*/  UMOV UR4, UR10 ;  /* 0x0000000a00047c82 */ /* 0x000fe20008000000 */
[----:B------:R-:W-:Y:S01]  /*1b70*/  UMOV UR5, 0x40000040 ;  /* 0x4000004000057882 */ /* 0x000fe20000000000 */
[----:B------:R-:W-:Y:S02]  /*1b80*/  WARPGROUP.DEPBAR.LE gsb0, 0x0 ;  /* 0x00008000000079c5 */ /* 0x000fe40000010000 */
[----:B------:R-:W-:-:S06]  /*1b90*/  WARPGROUP.ARRIVE ;  /* 0x00000000000079c5 */ /* 0x000fcc0000000000 */
[----:B------:R-:W-:Y:S03]  /*1ba0*/  HGMMA.64x64x8.F32.TF32 R24, gdesc[UR4], R24, gsb0 ;  /* 0x04e00000041879f0 */ /* 0x000fe60008002818 */
[----:B------:R-:W-:Y:S02]  /*1bb0*/  WARPGROUP.DEPBAR.LE gsb0, 0x0 ;  /* 0x00008000000079c5 */ /* 0x000fe40000010000 */
[----:B------:R-:W-:Y:S05]  /*1bc0*/  @!P2 BRA `(.L_x_18) ;  /* 0x00000008004ca947 */ /* 0x000fea0003800000 */
[----:B------:R-:W-:Y:S01]  /*1bd0*/  UIADD3 UR13, UR42, 0x1, URZ ;  /* 0x000000012a0d7890 */ /* 0x000fe2000fffe03f */
[----:B01----:R-:W-:Y:S01]  /*1be0*/  MOV R0, UR44 ;  /* 0x0000002c00007c02 */ /* 0x003fe20008000f00 */
[----:B------:R-:W-:Y:S02]  /*1bf0*/  UMOV UR9, UR42 ;  /* 0x0000002a00097c82 */ /* 0x000fe40008000000 */
[----:B------:R-:W-:-:S04]  /*1c00*/  UISETP.NE.AND UP0, UPT, UR13, 0x2, UPT ;  /* 0x000000020d00788c */ /* 0x000fc8000bf05270 */
[----:B------:R-:W-:Y:S02]  /*1c10*/  USEL UR4, URZ, 0x1, UP0 ;  /* 0x000000013f047887 */ /* 0x000fe40008000000 */
[----:B------:R-:W-:Y:S02]  /*1c20*/  USEL UR13, UR13, URZ, UP0 ;  /* 0x0000003f0d0d7287 */ /* 0x000fe40008000000 */
[----:B------:R-:W-:-:S06]  /*1c30*/  ULOP3.LUT UR4, UR40, UR4, URZ, 0x3c, !UPT ;  /* 0x0000000428047292 */ /* 0x000fcc000f8e3c3f */
[----:B------:R-:W-:-:S07]  /*1c40*/  IMAD.U32 R5, RZ, RZ, UR4 ;  /* 0x00000004ff057e24 */ /* 0x000fce000f8e00ff */
.L_x_25:
[----:B01----:R-:W-:Y:S05]  /*1c50*/  @!P0 BRA `(.L_x_19) ;  /* 0x0000000000048947 */ /* 0x003fea0003800000 */
[----:B------:R-:W-:Y:S01]  /*1c60*/  BPT.TRAP 0x1 ;  /* 0x000000040000795c */ /* 0x000fe20000300000 */
.L_x_19:
[----:B------:R-:W0:Y:S01]  /*1c70*/  S2UR UR4, SR_CgaCtaId ;  /* 0x00000000000479c3 */ /* 0x000e220000008800 */
[----:B------:R-:W-:Y:S01]  /*1c80*/  UMOV UR10, 0x400 ;  /* 0x00000400000a7882 */ /* 0x000fe20000000000 */
[----:B------:R-:W-:Y:S01]  /*1c90*/  SHF.L.U32 R3, R5, 0x1f, RZ ;  /* 0x0000001f05037819 */ /* 0x000fe200000006ff */
[----:B0-----:R-:W-:-:S04]  /*1ca0*/  ULEA UR10, UR4, UR10, 0x18 ;  /* 0x0000000a040a7291 */ /* 0x001fc8000f8ec03f */
[----:B------:R-:W-:-:S09]  /*1cb0*/  ULEA UR4, UR13, UR10, 0x3 ;  /* 0x0000000a0d047291 */ /* 0x000fd2000f8e183f */
[----:B------:R0:W1:Y:S01]  /*1cc0*/  SYNCS.PHASECHK.TRANS64.TRYWAIT P1, [UR4], R3 ;  /* 0x00000003ff0075a7 */ /* 0x0000620008020144 */
[----:B------:R-:W-:Y:S05]  /*1cd0*/  @!P0 BRA `(.L_x_20) ;  /* 0x0000000000048947 */ /* 0x000fea0003800000 */
[----:B------:R-:W-:Y:S01]  /*1ce0*/  BPT.TRAP 0x1 ;  /* 0x000000040000795c */ /* 0x000fe20000300000 */
.L_x_20:
[----:B-1----:R-:W-:Y:S05]  /*1cf0*/  @P1 BRA `(.L_x_21) ;  /* 0x0000000000081947 */ /* 0x002fea0003800000 */
[----:B------:R-:W1:Y:S02]  /*1d00*/  SYNCS.PHASECHK.TRANS64.TRYWAIT P1, [UR4], R3 ;  /* 0x00000003ff0075a7 */ /* 0x000e640008020144 */
[----:B-1----:R-:W-:Y:S05]  /*1d10*/  @!P1 BRA `(.L_x_22) ;  /* 0x0000006000d49947 */ /* 0x002fea0003800000 */
.L_x_21:
[----:B------:R-:W-:Y:S01]  /*1d20*/  ULEA UR12, UR13, UR8, 0xa ;  /* 0x000000080d0c7291 */ /* 0x000fe2000f8e503f */
[----:B------:R-:W-:Y:S01]  /*1d30*/  WARPGROUP.ARRIVE ;  /* 0x00000000000079c5 */ /* 0x000fe20000000000 */
[----:B------:R-:W-:Y:S01]  /*1d40*/  ULEA UR11, UR13, UR45, 0xc ;  /* 0x0000002d0d0b7291 */ /* 0x000fe2000f8e603f */
[----:B------:R-:W-:Y:S01]  /*1d50*/  UMOV UR7, 0x40000040 ;  /* 0x4000004000077882 */ /* 0x000fe20000000000 */
[----:B------:R-:W-:Y:S02]  /*1d60*/  UMOV UR5, 0x40000040 ;  /* 0x4000004000057882 */ /* 0x000fe40000000000 */
[----:B------:R-:W-:Y:S01]  /*1d70*/  UIADD3 UR14, UR11, 0x400, URZ ;  /* 0x000004000b0e7890 */ /* 0x000fe2000fffe03f */
[----:B------:R-:W-:Y:S02]  /*1d80*/  UMOV UR6, UR12 ;  /* 0x0000000c00067c82 */ /* 0x000fe40008000000 */
[----:B------:R-:W-:Y:S02]  /*1d90*/  UMOV UR4, UR11 ;  /* 0x0000000b00047c82 */ /* 0x000fe40008000000 */
[----:B------:R-:W-:Y:S01]  /*1da0*/  HGMMA.64x64x8.F32.TF32 R56, gdesc[UR4], R56, gsb0 ;  /* 0x04e00000043879f0 */ /* 0x000fe20008002838 */
[----:B------:R-:W-:Y:S01]  /*1db0*/  UMOV UR5, 0x40000040 ;  /* 0x4000004000057882 */ /* 0x000fe20000000000 */
[----:B------:R-:W-:Y:S01]  /*1dc0*/  UMOV UR4, UR14 ;  /* 0x0000000e00047c82 */ /* 0x000fe20008000000 */
[----:B------:R-:W-:Y:S01]  /*1dd0*/  UIADD3 UR14, UR11, 0x402, URZ ;  /* 0x000004020b0e7890 */ /* 0x000fe2000fffe03f */
[----:B------:R-:W-:-:S02]  /*1de0*/  WARPGROUP.DEPBAR.LE gsb0, 0x0 ;  /* 0x00008000000079c5 */ /* 0x000fc40000010000 */
        /* <DEDUP_REMOVED lines=76> */
[----:B------:R-:W-:Y:S02]  /*22b0*/  WARPGROUP.DEPBAR.LE gsb0, 0x0 ;  /* 0x00008000000079c5 */ /* 0x000fe40000010000 */
[----:B------:R-:W-:-:S06]  /*22c0*/  WARPGROUP.ARRIVE ;  /* 0x00000000000079c5 */ /* 0x000fcc0000000000 */
[----:B------:R-:W-:Y:S01]  /*22d0*/  HGMMA.64x64x8.F32.TF32 R24, gdesc[UR4], R24, gsb0 ;  /* 0x04e00000041879f0 */ /* 0x000fe20008002818 */
[----:B------:R-:W-:Y:S02]  /*22e0*/  UIADD3 UR6, UR12, 0x206, URZ ;  /* 0x000002060c067890 */ /* 0x000fe4000fffe03f */
[----:B------:R-:W-:Y:S01]  /*22f0*/  UIADD3 UR4, UR11, 0x806, URZ ;  /* 0x000008060b047890 */ /* 0x000fe2000fffe03f */
[----:B------:R-:W-:Y:S01]  /*2300*/  UMOV UR7, 0x40000040 ;  /* 0x4000004000077882 */ /* 0x000fe20000000000 */
[----:B------:R-:W-:Y:S01]  /*2310*/  UMOV UR5, 0x40000040 ;  /* 0x4000004000057882 */ /* 0x000fe20000000000 */
[----:B------:R-:W-:Y:S01]  /*2320*/  UIADD3 UR11, UR11, 0xc06, URZ ;  /* 0x00000c060b0b7890 */ /* 0x000fe2000fffe03f */
        /* <DEDUP_REMOVED lines=10> */
[----:B------:R-:W-:Y:S01]  /*23d0*/  BPT.TRAP 0x1 ;  /* 0x000000040000795c */ /* 0x000fe20000300000 */
.L_x_23:
[----:B------:R-:W-:Y:S01]  /*23e0*/  ULEA UR10, UR9, UR10, 0x3 ;  /* 0x0000000a090a7291 */ /* 0x000fe2000f8e183f */
[----:B------:R-:W-:-:S03]  /*23f0*/  ISETP.GT.U32.AND P1, PT, R18, 0x1, PT ;  /* 0x000000011200780c */ /* 0x000fc60003f24070 */
[----:B------:R-:W-:-:S04]  /*2400*/  UIADD3 UR10, UR10, 0x10, URZ ;  /* 0x000000100a0a7890 */ /* 0x000fc8000fffe03f */
[----:B------:R-:W-:-:S09]  /*2410*/  UPRMT UR10, URZ, 0x654, UR10 ;  /* 0x000006543f0a7896 */ /* 0x000fd2000800000a */
[----:B------:R-:W-:Y:S01]  /*2420*/  SYNCS.ARRIVE.TRANS64.RED.A1T0 RZ, [UR10], RZ ;  /* 0x000000ffffff79a7 */ /* 0x000fe2000810040a */
[----:B------:R-:W-:Y:S05]  /*2430*/  @P1 BRA `(.L_x_24) ;  /* 0x0000000000041947 */ /* 0x000fea0003800000 */
[----:B------:R-:W-:Y:S01]  /*2440*/  BPT.TRAP 0x1 ;  /* 0x000000040000795c */ /* 0x000fe20000300000 */
.L_x_24:
[----:B------:R-:W-:Y:S01]  /*2450*/  UIADD3 UR13, UR13, 0x1, URZ ;  /* 0x000000010d0d7890 */ /* 0x000fe2000fffe03f */
[C---:B------:R-:W-:Y:S01]  /*2460*/  ISETP.GT.AND P1, PT, R0.reuse, 0x1, PT ;  /* 0x000000010000780c */ /* 0x040fe20003f24270 */
[----:B------:R-:W-:Y:S01]  /*2470*/  UIADD3 UR9, UR9, 0x1, URZ ;  /* 0x0000000109097890 */ /* 0x000fe2000fffe03f */
[----:B------:R-:W-:Y:S01]  /*2480*/  VIADD R0, R0, 0xffffffff ;  /* 0xffffffff00007836 */ /* 0x000fe20000000000 */
[----:B------:R-:W-:Y:S02]  /*2490*/  UISETP.NE.AND UP0, UPT, UR13, 0x2, UPT ;  /* 0x000000020d00788c */ /* 0x000fe4000bf05270 */
[----:B------:R-:W-:Y:S02]  /*24a0*/  UISETP.NE.AND UP1, UPT, UR9, 0x2, UPT ;  /* 0x000000020900788c */ /* 0x000fe4000bf25270 */
[----:B------:R-:W-:Y:S02]  /*24b0*/  USEL UR4, URZ, 0x1, UP0 ;  /* 0x000000013f047887 */ /* 0x000fe40008000000 */
[----:B------:R-:W-:-:S02]  /*24c0*/  USEL UR13, UR13, URZ, UP0 ;  /* 0x0000003f0d0d7287 */ /* 0x000fc40008000000 */
[----:B------:R-:W-:Y:S02]  /*24d0*/  USEL UR9, UR9, URZ, UP1 ;  /* 0x0000003f09097287 */ /* 0x000fe40008800000 */
[----:B------:R-:W-:Y:S01]  /*24e0*/  LOP3.LUT R5, R5, UR4, RZ, 0x3c, !PT ;  /* 0x0000000405057c12 */ /* 0x000fe2000f8e3cff */
[----:B------:R-:W-:Y:S09]  /*24f0*/  @P1 BRA `(.L_x_25) ;  /* 0xfffffff400d41947 */ /* 0x000ff2000383ffff */
.L_x_18:
[----:B01----:R-:W0:Y:S02]  /*2500*/  LDC R0, c[0x0][0x28c] ;  /* 0x0000a300ff007b82 */ /* 0x003e240000000800 */
[----:B0-----:R-:W-:-:S13]  /*2510*/  ISETP.GE.AND P1, PT, R0, 0x1, PT ;  /* 0x000000010000780c */ /* 0x001fda0003f26270 */
[----:B------:R-:W-:Y:S05]  /*2520*/  @!P1 BRA `(.L_x_26) ;  /* 0x0000000000389947 */ /* 0x000fea0003800000 */
[----:B------:R-:W-:Y:S05]  /*2530*/  @!P0 BRA `(.L_x_27) ;  /* 0x0000000000048947 */ /* 0x000fea0003800000 */
[----:B------:R-:W-:Y:S01]  /*2540*/  BPT.TRAP 0x1 ;  /* 0x000000040000795c */ /* 0x000fe20000300000 */
.L_x_27:
[----:B------:R-:W0:Y:S01]  /*2550*/  S2UR UR6, SR_CgaCtaId ;  /* 0x00000000000679c3 */ /* 0x000e220000008800 */
[----:B------:R-:W-:Y:S01]  /*2560*/  UIADD3 UR4, UR44, UR42, URZ ;  /* 0x0000002a2c047290 */ /* 0x000fe2000fffe03f */
[----:B------:R-:W-:Y:S01]  /*2570*/  ISETP.GT.U32.AND P0, PT, R18, 0x1, PT ;  /* 0x000000011200780c */ /* 0x000fe20003f04070 */
[----:B------:R-:W-:Y:S02]  /*2580*/  UMOV UR5, 0x400 ;  /* 0x0000040000057882 */ /* 0x000fe40000000000 */
[----:B------:R-:W-:-:S04]  /*2590*/  USHF.L.U32 UR4, UR4, 0x3, URZ ;  /* 0x0000000304047899 */ /* 0x000fc8000800063f */
[----:B------:R-:W-:Y:S02]  /*25a0*/  ULOP3.LUT UR4, UR4, 0x8, URZ, 0xc0, !UPT ;  /* 0x0000000804047892 */ /* 0x000fe4000f8ec03f */
[----:B0-----:R-:W-:-:S04]  /*25b0*/  ULEA UR5, UR6, UR5, 0x18 ;  /* 0x0000000506057291 */ /* 0x001fc8000f8ec03f */
[----:B------:R-:W-:-:S04]  /*25c0*/  UIADD3 UR4, UR5, 0x10, UR4 ;  /* 0x0000001005047890 */ /* 0x000fc8000fffe004 */
[----:B------:R-:W-:-:S09]  /*25d0*/  UPRMT UR4, URZ, 0x654, UR4 ;  /* 0x000006543f047896 */ /* 0x000fd20008000004 */
[----:B------:R-:W-:Y:S01]  /*25e0*/  SYNCS.ARRIVE.TRANS64.RED.A1T0 RZ, [UR4], RZ ;  /* 0x000000ffffff79a7 */ /* 0x000fe20008100404 */
[----:B------:R-:W-:Y:S05]  /*25f0*/  @P0 BRA `(.L_x_26) ;  /* 0x0000000000040947 */ /* 0x000fea0003800000 */
[----:B------:R-:W-:Y:S01]  /*2600*/  BPT.TRAP 0x1 ;  /* 0x000000040000795c */ /* 0x000fe20000300000 */
.L_x_26:
[----:B------:R-:W-:Y:S01]  /*2610*/  IMAD.SHL.U32 R101, R101, 0x40, RZ ;  /* 0x0000004065657824 */ /* 0x000fe200078e00ff */
[----:B------:R-:W-:Y:S01]  /*2620*/  ULDC UR6, c[0x0][0x288] ;  /* 0x0000a20000067ab9 */ /* 0x000fe20000000800 */
[----:B------:R-:W-:Y:S01]  /*2630*/  SHF.R.S32.HI R15, RZ, 0x1f, R19 ;  /* 0x0000001fff0f7819 */ /* 0x000fe20000011413 */
[----:B------:R-:W-:Y:S01]  /*2640*/  IMAD.SHL.U32 R3, R113, 0x100, RZ ;  /* 0x0000010071037824 */ /* 0x000fe200078e00ff */
[----:B------:R-:W-:Y:S01]  /*2650*/  ULDC.64 UR4, c[0x0][0x5d0] ;  /* 0x0001740000047ab9 */ /* 0x000fe20000000a00 */
[----:B------:R-:W-:Y:S01]  /*2660*/  LOP3.LUT R102, R101, 0x6, R96, 0xf8, !PT ;  /* 0x0000000665667812 */ /* 0x000fe200078ef860 */
[----:B------:R-:W-:Y:S01]  /*2670*/  IMAD.WIDE R112, R113, 0x100, R22 ;  /* 0x0000010071707825 */ /* 0x000fe200078e0216 */
[----:B------:R-:W-:Y:S01]  /*2680*/  ISETP.GE.AND P0, PT, R101, UR6, PT ;  /* 0x0000000665007c0c */ /* 0x000fe2000bf06270 */
[----:B------:R-:W-:Y:S01]  /*2690*/  ULDC UR6, c[0x0][0x284] ;  /* 0x0000a10000067ab9 */ /* 0x000fe20000000800 */
[----:B------:R-:W-:Y:S01]  /*26a0*/  SHF.R.S32.HI R103, RZ, 0x1f, R102 ;  /* 0x0000001fff677819 */ /* 0x000fe20000011466 */
[----:B------:R-:W-:Y:S01]  /*26b0*/  IMAD R0, R15, UR4, RZ ;  /* 0x000000040f007c24 */ /* 0x000fe2000f8e02ff */
[----:B------:R-:W-:-:S03]  /*26c0*/  ISETP.GE.OR P0, PT, R3, UR6, P0 ;  /* 0x0000000603007c0c */ /* 0x000fc60008706670 */
[C---:B------:R-:W-:Y:S02]  /*26d0*/  IMAD R7, R19.reuse, UR5, R0 ;  /* 0x0000000513077c24 */ /* 0x040fe4000f8e0200 */
[----:B------:R-:W-:Y:S01]  /*26e0*/  IMAD.WIDE.U32 R4, R19, UR4, R102 ;  /* 0x0000000413047c25 */ /* 0x000fe2000f8e0066 */
[----:B------:R-:W-:-:S03]  /*26f0*/  ULDC.64 UR4, c[0x0][0x5c8] ;  /* 0x0001720000047ab9 */ /* 0x000fc60000000a00 */
[----:B------:R-:W-:Y:S02]  /*2700*/  IMAD R9, R113, UR4, RZ ;  /* 0x0000000471097c24 */ /* 0x000fe4000f8e02ff */
[----:B------:R-:W-:Y:S02]  /*2710*/  IMAD.IADD R5, R5, 0x1, R7 ;  /* 0x0000000105057824 */ /* 0x000fe400078e0207 */
[C---:B------:R-:W-:Y:S02]  /*2720*/  IMAD R9, R112.reuse, UR5, R9 ;  /* 0x0000000570097c24 */ /* 0x040fe4000f8e0209 */
[----:B------:R-:W-:-:S04]  /*2730*/  IMAD.WIDE.U32 R12, R112, UR4, R4 ;  /* 0x00000004700c7c25 */ /* 0x000fc8000f8e0004 */
[----:B------:R-:W-:Y:S01]  /*2740*/  IMAD.MOV.U32 R0, RZ, RZ, -0x1 ;  /* 0xffffffffff007424 */ /* 0x000fe200078e00ff */
[----:B------:R-:W-:Y:S06]  /*2750*/  @P0 BRA `(.L_x_28) ;  /* 0x0000003c00240947 */ /* 0x000fec0003800000 */
[----:B-----5:R-:W-:Y:S01]  /*2760*/  FSETP.NEU.AND P1, PT, R89, RZ, PT ;  /* 0x000000ff5900720b */ /* 0x020fe20003f2d000 */
[----:B------:R-:W-:Y:S01]  /*2770*/  IMAD.IADD R4, R95, 0x1, -R101 ;  /* 0x000000015f047824 */ /* 0x000fe200078e0a65 */
[----:B------:R-:W-:Y:S01]  /*2780*/  IADD3 R3, R100, -R3, RZ ;  /* 0x8000000364037210 */ /* 0x000fe20007ffe0ff */
[----:B------:R-:W-:Y:S01]  /*2790*/  BSSY B0, `(.L_x_28) ;  /* 0x00003c5000007945 */ /* 0x000fe20003800000 */
[----:B------:R-:W-:Y:S02]  /*27a0*/  IMAD.IADD R101, R13, 0x1, R9 ;  /* 0x000000010d657824 */ /* 0x000fe400078e0209 */
[----:B------:R-:W-:-:S04]  /*27b0*/  ISETP.GT.AND P6, PT, R4, RZ, PT ;  /* 0x000000ff0400720c */ /* 0x000fc80003fc4270 */
[----:B------:R-:W-:-:S03]  /*27c0*/  ISETP.GT.AND P0, PT, R3, RZ, P6 ;  /* 0x000000ff0300720c */ /* 0x000fc60003704270 */
[----:B------:R-:W-:Y:S10]  /*27d0*/  @!P1 BRA `(.L_x_29) ;  /* 0x00000028008c9947 */ /* 0x000ff40003800000 */
[----:B------:R-:W0:Y:S01]  /*27e0*/  LDC.64 R106, c[0x0][0x5b8] ;  /* 0x00016e00ff6a7b82 */ /* 0x000e220000000a00 */
[----:B------:R-:W-:-:S07]  /*27f0*/  ULDC.64 UR4, c[0x0][0x5c0] ;  /* 0x0001700000047ab9 */ /* 0x000fce0000000a00 */
[----:B------:R-:W1:Y:S08]  /*2800*/  LDC.64 R10, c[0x0][0x5b0] ;  /* 0x00016c00ff0a7b82 */ /* 0x000e700000000a00 */
[----:B------:R-:W2:Y:S01]  /*2810*/  LDC.64 R104, c[0x0][0x5a8] ;  /* 0x00016a00ff687b82 */ /* 0x000ea20000000a00 */
[-C--:B0-----:R-:W-:Y:S02]  /*2820*/  IMAD R6, R15, R106.reuse, RZ ;  /* 0x0000006a0f067224 */ /* 0x081fe400078e02ff */
[----:B------:R-:W-:-:S04]  /*2830*/  IMAD.WIDE.U32 R110, R19, R106, R102 ;  /* 0x0000006a136e7225 */ /* 0x000fc800078e0066 */
[----:B------:R-:W-:Y:S02]  /*2840*/  IMAD R123, R19, R107, R6 ;  /* 0x0000006b137b7224 */ /* 0x000fe400078e0206 */
[-C--:B-1----:R-:W-:Y:S02]  /*2850*/  IMAD R5, R113, R10.reuse, RZ ;  /* 0x0000000a71057224 */ /* 0x082fe400078e02ff */
[----:B------:R-:W-:Y:S02]  /*2860*/  IMAD.IADD R109, R111, 0x1, R123 ;  /* 0x000000016f6d7824 */ /* 0x000fe400078e027b */
[----:B------:R-:W-:Y:S02]  /*2870*/  IMAD.MOV.U32 R108, RZ, RZ, R110 ;  /* 0x000000ffff6c7224 */ /* 0x000fe400078e006e */
[C---:B------:R-:W-:Y:S02]  /*2880*/  IMAD R21, R112.reuse, R11, R5 ;  /* 0x0000000b70157224 */ /* 0x040fe400078e0205 */
[----:B------:R-:W-:-:S04]  /*2890*/  IMAD.WIDE.U32 R6, R112, R10, R108 ;  /* 0x0000000a70067225 */ /* 0x000fc800078e006c */
[----:B------:R-:W-:Y:S01]  /*28a0*/  IMAD.IADD R5, R7, 0x1, R21 ;  /* 0x0000000107057824 */ /* 0x000fe200078e0215 */
[----:B--2---:R-:W-:-:S04]  /*28b0*/  LEA R8, P1, R6, R104, 0x2 ;  /* 0x0000006806087211 */ /* 0x004fc800078210ff */
[----:B------:R-:W-:-:S05]  /*28c0*/  LEA.HI.X R9, R6, R105, R5, 0x2, P1 ;  /* 0x0000006906097211 */ /* 0x000fca00008f1405 */
[----:B------:R0:W2:Y:S01]  /*28d0*/  @P0 LDG.E.LTC128B R20, desc[UR36][R8.64] ;  /* 0x0000002408140981 */ /* 0x0000a2000c1e1920 */
[----:B------:R-:W-:Y:S01]  /*28e0*/  IMAD.WIDE.U32 R6, R112, R10, R102 ;  /* 0x0000000a70067225 */ /* 0x000fe200078e0066 */
[----:B------:R-:W-:Y:S01]  /*28f0*/  ISETP.GT.AND P5, PT, R4, 0x1, PT ;  /* 0x000000010400780c */ /* 0x000fe20003fa4270 */
[----:B------:R-:W-:Y:S01]  /*2900*/  BSSY B1, `(.L_x_30) ;  /* 0x0000017000017945 */ /* 0x000fe20003800000 */
[----:B------:R-:W-:Y:S01]  /*2910*/  LEA R14, P1, R12, UR4, 0x2 ;  /* 0x000000040c0e7c11 */ /* 0x000fe2000f8210ff */
[----:B------:R-:W-:Y:S01]  /*2920*/  IMAD.IADD R7, R21, 0x1, R7 ;  /* 0x0000000115077824 */ /* 0x000fe200078e0207 */
[C---:B------:R-:W-:Y:S01]  /*2930*/  SHF.L.U64.HI R115, R10.reuse, 0x3, R11 ;  /* 0x000000030a737819 */ /* 0x040fe2000001020b */
[----:B------:R-:W-:Y:S01]  /*2940*/  IMAD.SHL.U32 R114, R10, 0x8, RZ ;  /* 0x000000080a727824 */ /* 0x000fe200078e00ff */
[----:B------:R-:W-:Y:S01]  /*2950*/  ISETP.GT.AND P3, PT, R3, RZ, P5 ;  /* 0x000000ff0300720c */ /* 0x000fe20002f64270 */
[----:B------:R-:W-:Y:S01]  /*2960*/  IMAD.WIDE.U32 R6, R19, R106, R6 ;  /* 0x0000006a13067225 */ /* 0x000fe200078e0006 */
[----:B------:R-:W-:-:S02]  /*2970*/  LEA.HI.X R15, R12, UR5, R101, 0x2, P1 ;  /* 0x000000050c0f7c11 */ /* 0x000fc400088f1465 */
[----:B------:R-:W-:Y:S01]  /*2980*/  P2R R117, PR, RZ, 0x20 ;  /* 0x00000020ff757803 */ /* 0x000fe20000000000 */
[----:B------:R-:W-:Y:S01]  /*2990*/  IMAD.IADD R7, R123, 0x1, R7 ;  /* 0x000000017b077824 */ /* 0x000fe200078e0207 */
[----:B0-----:R-:W-:Y:S01]  /*29a0*/  LEA R8, P1, R6, R104, 0x2 ;  /* 0x0000006806087211 */ /* 0x001fe200078210ff */
[----:B------:R-:W-:-:S03]  /*29b0*/  IMAD.WIDE.U32 R12, R112, R10, R114 ;  /* 0x0000000a700c7225 */ /* 0x000fc600078e0072 */
[----:B------:R-:W-:Y:S02]  /*29c0*/  LEA.HI.X R9, R6, R105, R7, 0x2, P1 ;  /* 0x0000006906097211 */ /* 0x000fe400008f1407 */
[----:B------:R-:W-:Y:S01]  /*29d0*/  IADD3 R21, R21, R13, RZ ;  /* 0x0000000d15157210 */ /* 0x000fe20007ffe0ff */
[----:B--2---:R-:W-:-:S04]  /*29e0*/  FMUL R5, R20, R89 ;  /* 0x0000005914057220 */ /* 0x004fc80000400000 */
[----:B------:R-:W-:Y:S01]  /*29f0*/  FFMA R101, R56, R88, R5 ;  /* 0x0000005838657223 */ /* 0x000fe20000000005 */
[----:B------:R-:W-:-:S04]  /*2a00*/  IADD3 R5, P1, R110, R12, RZ ;  /* 0x0000000c6e057210 */ /* 0x000fc80007f3e0ff */
[----:B------:R0:W-:Y:S01]  /*2a10*/  @P0 STG.E desc[UR36][R14.64], R101 ;  /* 0x000000650e000986 */ /* 0x0001e2000c101924 */
[----:B------:R-:W-:Y:S01]  /*2a20*/  ISETP.GT.AND P0, PT, R3, 0x8, P6 ;  /* 0x000000080300780c */ /* 0x000fe20003704270 */
[----:B------:R-:W-:Y:S01]  /*2a30*/  IMAD.X R118, R21, 0x1, R109, P1 ;  /* 0x0000000115767824 */ /* 0x000fe200008e066d */
[----:B------:R-:W-:Y:S01]  /*2a40*/  LEA R6, P2, R5, R104, 0x2 ;  /* 0x0000006805067211 */ /* 0x000fe200078410ff */
[----:B------:R-:W-:-:S12]  /*2a50*/  @!P3 BRA `(.L_x_31) ;  /* 0x000000000004b947 */ /* 0x000fd80003800000 */
[----:B------:R1:W5:Y:S02]  /*2a60*/  LDG.E.LTC128B R20, desc[UR36][R8.64+0x4] ;  /* 0x0000042408147981 */ /* 0x000364000c1e1920 */
.L_x_31:
[----:B------:R-:W-:Y:S05]  /*2a70*/  BSYNC B1 ;  /* 0x0000000000017941 */ /* 0x000fea0003800000 */
.L_x_30:
[----:B-----5:R-:W-:Y:S01]  /*2a80*/  FMUL R56, R20, R89 ;  /* 0x0000005914387220 */ /* 0x020fe20000400000 */
[----:B------:R-:W-:Y:S01]  /*2a90*/  LEA.HI.X R7, R5, R105, R118, 0x2, P2 ;  /* 0x0000006905077211 */ /* 0x000fe200010f1476 */
[----:B------:R-:W-:Y:S02]  /*2aa0*/  IMAD.MOV.U32 R118, RZ, RZ, R20 ;  /* 0x000000ffff767224 */ /* 0x000fe400078e0014 */
[----:B0-----:R-:W-:-:S05]  /*2ab0*/  FFMA R101, R57, R88, R56 ;  /* 0x0000005839657223 */ /* 0x001fca0000000038 */
[----:B------:R0:W-:Y:S04]  /*2ac0*/  @P3 STG.E desc[UR36][R14.64+0x4], R101 ;  /* 0x000004650e003986 */ /* 0x0001e8000c101924 */
[----:B------:R-:W2:Y:S01]  /*2ad0*/  @P0 LDG.E.LTC128B R118, desc[UR36][R6.64] ;  /* 0x0000002406760981 */ /* 0x000ea2000c1e1920 */
[----:B------:R-:W-:Y:S01]  /*2ae0*/  IADD3 R56, P1, R102, R12, RZ ;  /* 0x0000000c66387210 */ /* 0x000fe20007f3e0ff */
[C---:B------:R-:W-:Y:S01]  /*2af0*/  IMAD.SHL.U32 R107, R90.reuse, 0x4, RZ ;  /* 0x000000045a6b7824 */ /* 0x040fe200078e00ff */
[----:B------:R-:W-:Y:S01]  /*2b00*/  SHF.L.U64.HI R121, R90, 0x2, R93 ;  /* 0x000000025a797819 */ /* 0x000fe2000001025d */
[----:B------:R-:W-:Y:S01]  /*2b10*/  BSSY B1, `(.L_x_32) ;  /* 0x0000013000017945 */ /* 0x000fe20003800000 */
[----:B------:R-:W-:Y:S01]  /*2b20*/  ISETP.GT.AND P4, PT, R4, 0x8, PT ;  /* 0x000000080400780c */ /* 0x000fe20003f84270 */
[----:B------:R-:W-:Y:S01]  /*2b30*/  IMAD.X R57, R103, 0x1, R21, P1 ;  /* 0x0000000167397824 */ /* 0x000fe200008e0615 */
[----:B------:R-:W-:Y:S01]  /*2b40*/  IADD3 R20, P1, R107, R14, RZ ;  /* 0x0000000e6b147210 */ /* 0x000fe20007f3e0ff */
[----:B0-----:R-:W-:Y:S01]  /*2b50*/  IMAD.SHL.U32 R101, R91, 0x4, RZ ;  /* 0x000000045b657824 */ /* 0x001fe200078e00ff */
[----:B------:R-:W-:Y:S01]  /*2b60*/  P2R R119, PR, RZ, 0x10 ;  /* 0x00000010ff777803 */ /* 0x000fe20000000000 */
[----:B------:R-:W-:-:S04]  /*2b70*/  IMAD.WIDE.U32 R56, R19, R106, R56 ;  /* 0x0000006a13387225 */ /* 0x000fc800078e0038 */
[----:B------:R-:W-:Y:S01]  /*2b80*/  IMAD.X R21, R121, 0x1, R15, P1 ;  /* 0x0000000179157824 */ /* 0x000fe200008e060f */
[----:B------:R-:W-:Y:S01]  /*2b90*/  ISETP.GT.AND P1, PT, R3, 0x8, P5 ;  /* 0x000000080300780c */ /* 0x000fe20002f24270 */
[----:B------:R-:W-:Y:S01]  /*2ba0*/  IMAD.IADD R13, R123, 0x1, R57 ;  /* 0x000000017b0d7824 */ /* 0x000fe200078e0239 */
[----:B------:R-:W-:-:S04]  /*2bb0*/  LEA R12, P2, R56, R104, 0x2 ;  /* 0x00000068380c7211 */ /* 0x000fc800078410ff */
[----:B------:R-:W-:Y:S01]  /*2bc0*/  LEA.HI.X R13, R56, R105, R13, 0x2, P2 ;  /* 0x00000069380d7211 */ /* 0x000fe200010f140d */
[----:B--2---:R-:W-:-:S04]  /*2bd0*/  FMUL R5, R118, R89 ;  /* 0x0000005976057220 */ /* 0x004fc80000400000 */
[----:B------:R-:W-:Y:S01]  /*2be0*/  FFMA R57, R58, R88, R5 ;  /* 0x000000583a397223 */ /* 0x000fe20000000005 */
[----:B------:R-:W-:-:S04]  /*2bf0*/  SHF.L.U64.HI R5, R91, 0x2, R92 ;  /* 0x000000025b057819 */ /* 0x000fc8000001025c */
[----:B------:R0:W-:Y:S01]  /*2c00*/  @P0 STG.E desc[UR36][R20.64], R57 ;  /* 0x0000003914000986 */ /* 0x0001e2000c101924 */
[----:B------:R-:W-:Y:S01]  /*2c10*/  IADD3 R6, P0, P2, R101, R14, R107 ;  /* 0x0000000e65067210 */ /* 0x000fe20007a1e06b */
[----:B------:R-:W-:-:S12]  /*2c20*/  @!P1 BRA `(.L_x_33) ;  /* 0x0000000000049947 */ /* 0x000fd80003800000 */
[----:B------:R2:W5:Y:S02]  /*2c30*/  LDG.E.LTC128B R118, desc[UR36][R12.64+0x4] ;  /* 0x000004240c767981 */ /* 0x000564000c1e1920 */
.L_x_33:
[----:B------:R-:W-:Y:S05]  /*2c40*/  BSYNC B1 ;  /* 0x0000000000017941 */ /* 0x000fea0003800000 */
.L_x_32:
[----:B-----5:R-:W-:Y:S01]  /*2c50*/  FMUL R56, R118, R89 ;  /* 0x0000005976387220 */ /* 0x020fe20000400000 */
[----:B------:R-:W-:Y:S01]  /*2c60*/  IADD3.X R7, R5, R15, R121, P0, P2 ;  /* 0x0000000f05077210 */ /* 0x000fe200007e4479 */
[----:B------:R-:W-:Y:S01]  /*2c70*/  BSSY B1, `(.L_x_34) ;  /* 0x0000008000017945 */ /* 0x000fe20003800000 */
[----:B------:R-:W-:Y:S01]  /*2c80*/  ISETP.GT.AND P0, PT, R3, RZ, P4 ;  /* 0x000000ff0300720c */ /* 0x000fe20002704270 */
[----:B------:R-:W-:Y:S01]  /*2c90*/  FFMA R59, R59, R88, R56 ;  /* 0x000000583b3b7223 */ /* 0x000fe20000000038 */
[----:B------:R-:W-:-:S04]  /*2ca0*/  ISETP.GT.AND P3, PT, R4, 0x9, PT ;  /* 0x000000090400780c */ /* 0x000fc80003f64270 */
[----:B------:R3:W-:Y:S01]  /*2cb0*/  @P1 STG.E desc[UR36][R20.64+0x4], R59 ;  /* 0x0000043b14001986 */ /* 0x0007e2000c101924 */
[----:B------:R-:W-:-:S06]  /*2cc0*/  P2R R120, PR, RZ, 0x8 ;  /* 0x00000008ff787803 */ /* 0x000fcc0000000000 */
[----:B------:R-:W-:Y:S05]  /*2cd0*/  @!P0 BRA `(.L_x_35) ;  /* 0x0000000000048947 */ /* 0x000fea0003800000 */
[----:B------:R4:W5:Y:S02]  /*2ce0*/  LDG.E.LTC128B R118, desc[UR36][R8.64+0x20] ;  /* 0x0000202408767981 */ /* 0x000964000c1e1920 */
.L_x_35:
[----:B------:R-:W-:Y:S05]  /*2cf0*/  BSYNC B1 ;  /* 0x0000000000017941 */ /* 0x000fea0003800000 */
.L_x_34:
[----:B0----5:R-:W-:Y:S01]  /*2d00*/  FMUL R57, R118, R89 ;  /* 0x0000005976397220 */ /* 0x021fe20000400000 */
[----:B------:R-:W-:Y:S01]  /*2d10*/  ISETP.GT.AND P1, PT, R3, RZ, P3 ;  /* 0x000000ff0300720c */ /* 0x000fe20001f24270 */
[----:B------:R-:W-:Y:S02]  /*2d20*/  BSSY B1, `(.L_x_36) ;  /* 0x0000005000017945 */ /* 0x000fe40003800000 */
[----:B------:R-:W-:-:S05]  /*2d30*/  FFMA R57, R60, R88, R57 ;  /* 0x000000583c397223 */ /* 0x000fca0000000039 */
[----:B------:R0:W-:Y:S05]  /*2d40*/  @P0 STG.E desc[UR36][R14.64+0x20], R57 ;  /* 0x000020390e000986 */ /* 0x0001ea000c101924 */
[----:B------:R-:W-:Y:S05]  /*2d50*/  @!P1 BRA `(.L_x_37) ;  /* 0x0000000000049947 */ /* 0x000fea0003800000 */
[----:B------:R0:W5:Y:S02]  /*2d60*/  LDG.E.LTC128B R118, desc[UR36][R8.64+0x24] ;  /* 0x0000242408767981 */ /* 0x000164000c1e1920 */
.L_x_37:
[----:B------:R-:W-:Y:S05]  /*2d70*/  BSYNC B1 ;  /* 0x0000000000017941 */ /* 0x000fea0003800000 */
.L_x_36:
[----:B-----5:R-:W-:Y:S01]  /*2d80*/  FMUL R56, R118, R89 ;  /* 0x0000005976387220 */ /* 0x020fe20000400000 */
[----:B------:R-:W-:Y:S01]  /*2d90*/  ISETP.GT.AND P0, PT, R3, 0x8, P4 ;  /* 0x000000080300780c */ /* 0x000fe20002704270 */
[----:B------:R-:W-:Y:S02]  /*2da0*/  BSSY B1, `(.L_x_38) ;  /* 0x0000005000017945 */ /* 0x000fe40003800000 */
[----:B------:R-:W-:-:S05]  /*2db0*/  FFMA R61, R61, R88, R56 ;  /* 0x000000583d3d7223 */ /* 0x000fca0000000038 */
[----:B------:R0:W-:Y:S05]  /*2dc0*/  @P1 STG.E desc[UR36][R14.64+0x24], R61 ;  /* 0x0000243d0e001986 */ /* 0x0001ea000c101924 */
[----:B------:R-:W-:Y:S05]  /*2dd0*/  @!P0 BRA `(.L_x_39) ;  /* 0x0000000000048947 */ /* 0x000fea0003800000 */
[----:B------:R0:W5:Y:S02]  /*2de0*/  LDG.E.LTC128B R118, desc[UR36][R12.64+0x20] ;  /* 0x000020240c767981 */ /* 0x000164000c1e1920 */
.L_x_39:
[----:B------:R-:W-:Y:S05]  /*2df0*/  BSYNC B1 ;  /* 0x0000000000017941 */ /* 0x000fea0003800000 */
.L_x_38:
[----:B0----5:R-:W-:Y:S01]  /*2e00*/  FMUL R57, R118, R89 ;  /* 0x0000005976397220 */ /* 0x021fe20000400000 */
[----:B------:R-:W-:Y:S01]  /*2e10*/  ISETP.GT.AND P1, PT, R3, 0x8, P3 ;  /* 0x000000080300780c */ /* 0x000fe20001f24270 */
[----:B------:R-:W-:Y:S02]  /*2e20*/  BSSY B1, `(.L_x_40) ;  /* 0x0000005000017945 */ /* 0x000fe40003800000 */
[----:B------:R-:W-:-:S05]  /*2e30*/  FFMA R57, R62, R88, R57 ;  /* 0x000000583e397223 */ /* 0x000fca0000000039 */
[----:B------:R0:W-:Y:S05]  /*2e40*/  @P0 STG.E desc[UR36][R20.64+0x20], R57 ;  /* 0x0000203914000986 */ /* 0x0001ea000c101924 */
[----:B------:R-:W-:Y:S05]  /*2e50*/  @!P1 BRA `(.L_x_41) ;  /* 0x0000000000049947 */ /* 0x000fea0003800000 */
[----:B------:R0:W5:Y:S02]  /*2e60*/  LDG.E.LTC128B R118, desc[UR36][R12.64+0x24] ;  /* 0x000024240c767981 */ /* 0x000164000c1e1920 */
.L_x_41:
[----:B------:R-:W-:Y:S05]  /*2e70*/  BSYNC B1 ;  /* 0x0000000000017941 */ /* 0x000fea0003800000 */
.L_x_40:
[----:B-----5:R-:W-:Y:S01]  /*2e80*/  FMUL R56, R118, R89 ;  /* 0x0000005976387220 */ /* 0x020fe20000400000 */
[----:B------:R-:W-:Y:S01]  /*2e90*/  IADD3 R121, P0, R112, 0x80, RZ ;  /* 0x0000008070797810 */ /* 0x000fe20007f1e0ff */
[----:B------:R-:W-:Y:S01]  /*2ea0*/  BSSY B1, `(.L_x_42) ;  /* 0x000000c000017945 */ /* 0x000fe20003800000 */
[----:B------:R-:W-:Y:S01]  /*2eb0*/  ISETP.GT.AND P2, PT, R4, 0x10, PT ;  /* 0x000000100400780c */ /* 0x000fe20003f44270 */
[----:B0-----:R-:W-:Y:S01]  /*2ec0*/  FFMA R57, R63, R88, R56 ;  /* 0x000000583f397223 */ /* 0x001fe20000000038 */
[----:B------:R-:W-:Y:S01]  /*2ed0*/  IADD3.X R113, RZ, R113, RZ, P0, !PT ;  /* 0x00000071ff717210 */ /* 0x000fe200007fe4ff */
[-C--:B---3--:R-:W-:Y:S01]  /*2ee0*/  IMAD.WIDE.U32 R58, R121, R10.reuse, R102 ;  /* 0x0000000a793a7225 */ /* 0x088fe200078e0066 */
[----:B------:R-:W-:Y:S02]  /*2ef0*/  ISETP.GT.AND P0, PT, R3, RZ, P2 ;  /* 0x000000ff0300720c */ /* 0x000fe40001704270 */
[----:B------:R0:W-:Y:S01]  /*2f00*/  @P1 STG.E desc[UR36][R20.64+0x24], R57 ;  /* 0x0000243914001986 */ /* 0x0001e2000c101924 */
[----:B------:R-:W-:Y:S01]  /*2f10*/  IMAD R56, R113, R10, RZ ;  /* 0x0000000a71387224 */ /* 0x000fe200078e02ff */
[----:B------:R-:W-:-:S03]  /*2f20*/  P2R R112, PR, RZ, 0x4 ;  /* 0x00000004ff707803 */ /* 0x000fc60000000000 */
[----:B------:R-:W-:-:S06]  /*2f30*/  IMAD R63, R121, R11, R56 ;  /* 0x0000000b793f7224 */ /* 0x000fcc00078e0238 */
[----:B------:R-:W-:Y:S05]  /*2f40*/  @!P0 BRA `(.L_x_43) ;  /* 0x0000000000048947 */ /* 0x000fea0003800000 */
[----:B------:R3:W5:Y:S02]  /*2f50*/  LDG.E.LTC128B R118, desc[UR36][R8.64+0x40] ;  /* 0x0000402408767981 */ /* 0x000764000c1e1920 */
.L_x_43:
[----:B------:R-:W-:Y:S05]  /*2f60*/  BSYNC B1 ;  /* 0x0000000000017941 */ /* 0x000fea0003800000 */
.L_x_42:
[----:B-----5:R-:W-:Y:S01]  /*2f70*/  FMUL R11, R118, R89 ;  /* 0x00000059760b7220 */ /* 0x020fe20000400000 */
[----:B------:R-:W-:Y:S01]  /*2f80*/  IMAD.IADD R59, R63, 0x1, R59 ;  /* 0x000000013f3b7824 */ /* 0x000fe200078e023b */
[----:B------:R-:W-:Y:S01]  /*2f90*/  ISETP.GT.AND P1, PT, R4, 0x11, PT ;  /* 0x000000110400780c */ /* 0x000fe20003f24270 */
[----:B0-----:R-:W-:-:S04]  /*2fa0*/  IMAD.WIDE.U32 R56, R121, R10, R108 ;  /* 0x0000000a79387225 */ /* 0x001fc800078e006c */
[----:B------:R-:W-:Y:S01]  /*2fb0*/  FFMA R107, R64, R88, R11 ;  /* 0x00000058406b7223 */ /* 0x000fe2000000000b */
[----:B------:R-:W-:Y:S01]  /*2fc0*/  BSSY B1, `(.L_x_44) ;  /* 0x0000019000017945 */ /* 0x000fe20003800000 */
[----:B------:R-:W-:-:S03]  /*2fd0*/  IMAD.WIDE.U32 R60, R19, R106, R58 ;  /* 0x0000006a133c7225 */ /* 0x000fc600078e003a */
[----:B------:R0:W-:Y:S01]  /*2fe0*/  @P0 STG.E desc[UR36][R14.64+0x40], R107 ;  /* 0x0000406b0e000986 */ /* 0x0001e2000c101924 */
[----:B------:R-:W-:Y:S01]  /*2ff0*/  LEA R58, P0, R56, R104, 0x2 ;  /* 0x00000068383a7211 */ /* 0x000fe200078010ff */
[----:B------:R-:W-:Y:S02]  /*3000*/  IMAD.IADD R11, R57, 0x1, R63 ;  /* 0x00000001390b7824 */ /* 0x000fe400078e023f */
[----:B------:R-:W-:-:S03]  /*3010*/  IMAD.WIDE.U32 R114, R121, R10, R114 ;  /* 0x0000000a79727225 */ /* 0x000fc600078e0072 */
[----:B------:R-:W-:Y:S01]  /*3020*/  LEA.HI.X R59, R56, R105, R11, 0x2, P0 ;  /* 0x00000069383b7211 */ /* 0x000fe200000f140b */
[----:B------:R-:W-:Y:S01]  /*3030*/  IMAD.IADD R11, R123, 0x1, R61 ;  /* 0x000000017b0b7824 */ /* 0x000fe200078e023d */
[----:B------:R-:W-:Y:S01]  /*3040*/  LEA R10, P0, R60, R104, 0x2 ;  /* 0x000000683c0a7211 */ /* 0x000fe200078010ff */
[----:B------:R-:W-:-:S03]  /*3050*/  IMAD.IADD R63, R63, 0x1, R115 ;  /* 0x000000013f3f7824 */ /* 0x000fc600078e0273 */
[----:B------:R-:W-:Y:S02]  /*3060*/  LEA.HI.X R11, R60, R105, R11, 0x2, P0 ;  /* 0x000000693c0b7211 */ /* 0x000fe400000f140b */
[----:B------:R-:W-:-:S05]  /*3070*/  IADD3 R110, P0, R110, R114, RZ ;  /* 0x000000726e6e7210 */ /* 0x000fca0007f1e0ff */
[----:B------:R-:W-:Y:S01]  /*3080*/  IMAD.X R108, R63, 0x1, R109, P0 ;  /* 0x000000013f6c7824 */ /* 0x000fe200000e066d */
[----:B------:R-:W-:-:S05]  /*3090*/  IADD3 R56, P0, R102, R114, RZ ;  /* 0x0000007266387210 */ /* 0x000fca0007f1e0ff */
[----:B------:R-:W-:Y:S01]  /*30a0*/  IMAD.X R57, R103, 0x1, R63, P0 ;  /* 0x0000000167397824 */ /* 0x000fe200000e063f */
[C---:B------:R-:W-:Y:S02]  /*30b0*/  LEA R60, P0, R110.reuse, R104, 0x2 ;  /* 0x000000686e3c7211 */ /* 0x040fe400078010ff */
[----:B------:R-:W-:Y:S01]  /*30c0*/  P2R R103, PR, RZ, 0x2 ;  /* 0x00000002ff677803 */ /* 0x000fe20000000000 */
[----:B0-----:R-:W-:Y:S01]  /*30d0*/  IMAD.WIDE.U32 R106, R19, R106, R56 ;  /* 0x0000006a136a7225 */ /* 0x001fe200078e0038 */
[----:B------:R-:W-:-:S03]  /*30e0*/  LEA.HI.X R61, R110, R105, R108, 0x2, P0 ;  /* 0x000000696e3d7211 */ /* 0x000fc600000f146c */
[----:B------:R-:W-:Y:S01]  /*30f0*/  IMAD.IADD R19, R123, 0x1, R107 ;  /* 0x000000017b137824 */ /* 0x000fe200078e026b */
[----:B------:R-:W-:-:S04]  /*3100*/  LEA R56, P0, R106, R104, 0x2 ;  /* 0x000000686a387211 */ /* 0x000fc800078010ff */
[----:B------:R-:W-:Y:S02]  /*3110*/  LEA.HI.X R57, R106, R105, R19, 0x2, P0 ;  /* 0x000000696a397211 */ /* 0x000fe400000f1413 */
[----:B------:R-:W-:-:S13]  /*3120*/  ISETP.GT.AND P0, PT, R3, RZ, P1 ;  /* 0x000000ff0300720c */ /* 0x000fda0000f04270 */
[----:B------:R-:W-:Y:S05]  /*3130*/  @!P0 BRA `(.L_x_45) ;  /* 0x0000000000048947 */ /* 0x000fea0003800000 */
[----:B------:R0:W5:Y:S02]  /*3140*/  LDG.E.LTC128B R118, desc[UR36][R8.64+0x44] ;  /* 0x0000442408767981 */ /* 0x000164000c1e1920 */
.L_x_45:
[----:B------:R-:W-:Y:S05]  /*3150*/  BSYNC B1 ;  /* 0x0000000000017941 */ /* 0x000fea0003800000 */
.L_x_44:
[----:B-----5:R-:W-:Y:S01]  /*3160*/  FMUL R62, R118, R89 ;  /* 0x00000059763e7220 */ /* 0x020fe20000400000 */
[----:B------:R-:W-:Y:S03]  /*3170*/  BSSY B1, `(.L_x_46) ;  /* 0x0000006000017945 */ /* 0x000fe60003800000 */
[----:B------:R-:W-:-:S05]  /*3180*/  FFMA R65, R65, R88, R62 ;  /* 0x0000005841417223 */ /* 0x000fca000000003e */
[----:B------:R0:W-:Y:S01]  /*3190*/  @P0 STG.E desc[UR36][R14.64+0x44], R65 ;  /* 0x000044410e000986 */ /* 0x0001e2000c101924 */
[----:B------:R-:W-:-:S13]  /*31a0*/  ISETP.GT.AND P0, PT, R3, 0x8, P2 ;  /* 0x000000080300780c */ /* 0x000fda0001704270 */
[----:B0-----:R-:W-:Y:S05]  /*31b0*/  @!P0 BRA `(.L_x_47) ;  /* 0x0000000000048947 */ /* 0x001fea0003800000 */
[----:B------:R0:W5:Y:S02]  /*31c0*/  LDG.E.LTC128B R118, desc[UR36][R12.64+0x40] ;  /* 0x000040240c767981 */ /* 0x000164000c1e1920 */
.L_x_47:
[----:B------:R-:W-:Y:S05]  /*31d0*/  BSYNC B1 ;  /* 0x0000000000017941 */ /* 0x000fea0003800000 */
.L_x_46:
[----:B-----5:R-:W-:Y:S01]  /*31e0*/  FMUL R19, R118, R89 ;  /* 0x0000005976137220 */ /* 0x020fe20000400000 */
[----:B------:R-:W-:Y:S03]  /*31f0*/  BSSY B1, `(.L_x_48) ;  /* 0x0000006000017945 */ /* 0x000fe60003800000 */
[----:B------:R-:W-:-:S05]  /*3200*/  FFMA R19, R66, R88, R19 ;  /* 0x0000005842137223 */ /* 0x000fca0000000013 */
[----:B------:R0:W-:Y:S01]  /*3210*/  @P0 STG.E desc[UR36][R20.64+0x40], R19 ;  /* 0x0000401314000986 */ /* 0x0001e2000c101924 */
[----:B------:R-:W-:-:S13]  /*3220*/  ISETP.GT.AND P0, PT, R3, 0x8, P1 ;  /* 0x000000080300780c */ /* 0x000fda0000f04270 */
[----:B0-----:R-:W-:Y:S05]  /*3230*/  @!P0 BRA `(.L_x_49) ;  /* 0x0000000000048947 */ /* 0x001fea0003800000 */
[----:B------:R0:W5:Y:S02]  /*3240*/  LDG.E.LTC128B R118, desc[UR36][R12.64+0x44] ;  /* 0x000044240c767981 */ /* 0x000164000c1e1920 */
.L_x_49:
[----:B------:R-:W-:Y:S05]  /*3250*/  BSYNC B1 ;  /* 0x0000000000017941 */ /* 0x000fea0003800000 */
.L_x_48:
[----:B-----5:R-:W-:Y:S01]  /*3260*/  FMUL R62, R118, R89 ;  /* 0x00000059763e7220 */ /* 0x020fe20000400000 */
[----:B------:R-:W-:Y:S01]  /*3270*/  ISETP.GT.AND P2, PT, R4, 0x18, PT ;  /* 0x000000180400780c */ /* 0x000fe20003f44270 */
[----:B------:R-:W-:Y:S02]  /*3280*/  BSSY B1, `(.L_x_50) ;  /* 0x0000007000017945 */ /* 0x000fe40003800000 */
[----:B------:R-:W-:Y:S01]  /*3290*/  FFMA R67, R67, R88, R62 ;  /* 0x0000005843437223 */ /* 0x000fe2000000003e */
[----:B------:R-:W-:-:S04]  /*32a0*/  P2R R102, PR, RZ, 0x4 ;  /* 0x00000004ff667803 */ /* 0x000fc80000000000 */
[----:B------:R0:W-:Y:S01]  /*32b0*/  @P0 STG.E desc[UR36][R20.64+0x44], R67 ;  /* 0x0000444314000986 */ /* 0x0001e2000c101924 */
[----:B------:R-:W-:-:S13]  /*32c0*/  ISETP.GT.AND P0, PT, R3, RZ, P2 ;  /* 0x000000ff0300720c */ /* 0x000fda0001704270 */
[----:B0-----:R-:W-:Y:S05]  /*32d0*/  @!P0 BRA `(.L_x_51) ;  /* 0x0000000000048947 */ /* 0x001fea0003800000 */
[----:B------:R0:W5:Y:S02]  /*32e0*/  LDG.E.LTC128B R118, desc[UR36][R8.64+0x60] ;  /* 0x0000602408767981 */ /* 0x000164000c1e1920 */
.L_x_51:
[----:B------:R-:W-:Y:S05]  /*32f0*/  BSYNC B1 ;  /* 0x0000000000017941 */ /* 0x000fea0003800000 */
.L_x_50:
        /* <DEDUP_REMOVED lines=9> */
.L_x_53:
[----:B------:R-:W-:Y:S05]  /*3390*/  BSYNC B1 ;  /* 0x0000000000017941 */ /* 0x000fea0003800000 */
.L_x_52:
[----:B-----5:R-:W-:Y:S01]  /*33a0*/  FMUL R62, R118, R89 ;  /* 0x00000059763e7220 */ /* 0x020fe20000400000 */
[----:B------:R-:W-:Y:S03]  /*33b0*/  BSSY B1, `(.L_x_54) ;  /* 0x0000006000017945 */ /* 0x000fe60003800000 */
[----:B------:R-:W-:-:S05]  /*33c0*/  FFMA R69, R69, R88, R62 ;  /* 0x0000005845457223 */ /* 0x000fca000000003e */
[----:B------:R0:W-:Y:S01]  /*33d0*/  @P0 STG.E desc[UR36][R14.64+0x64], R69 ;  /* 0x000064450e000986 */ /* 0x0001e2000c101924 */
[----:B------:R-:W-:-:S13]  /*33e0*/  ISETP.GT.AND P0, PT, R3, 0x8, P2 ;  /* 0x000000080300780c */ /* 0x000fda0001704270 */
[----:B0-----:R-:W-:Y:S05]  /*33f0*/  @!P0 BRA `(.L_x_55) ;  /* 0x0000000000048947 */ /* 0x001fea0003800000 */
[----:B------:R0:W5:Y:S02]  /*3400*/  LDG.E.LTC128B R118, desc[UR36][R12.64+0x60] ;  /* 0x000060240c767981 */ /* 0x000164000c1e1920 */
.L_x_55:
[----:B------:R-:W-:Y:S05]  /*3410*/  BSYNC B1 ;  /* 0x0000000000017941 */ /* 0x000fea0003800000 */
.L_x_54:
[----:B-----5:R-:W-:Y:S01]  /*3420*/  FMUL R19, R118, R89 ;  /* 0x0000005976137220 */ /* 0x020fe20000400000 */
[----:B------:R-:W-:Y:S03]  /*3430*/  BSSY B1, `(.L_x_56) ;  /* 0x0000006000017945 */ /* 0x000fe60003800000 */
[----:B------:R-:W-:-:S05]  /*3440*/  FFMA R19, R70, R88, R19 ;  /* 0x0000005846137223 */ /* 0x000fca0000000013 */
[----:B------:R0:W-:Y:S01]  /*3450*/  @P0 STG.E desc[UR36][R20.64+0x60], R19 ;  /* 0x0000601314000986 */ /* 0x0001e2000c101924 */
[----:B------:R-:W-:-:S13]  /*3460*/  ISETP.GT.AND P0, PT, R3, 0x8, P1 ;  /* 0x000000080300780c */ /* 0x000fda0000f04270 */
[----:B0-----:R-:W-:Y:S05]  /*3470*/  @!P0 BRA `(.L_x_57) ;  /* 0x0000000000048947 */ /* 0x001fea0003800000 */
[----:B------:R0:W5:Y:S02]  /*3480*/  LDG.E.LTC128B R118, desc[UR36][R12.64+0x64] ;  /* 0x000064240c767981 */ /* 0x000164000c1e1920 */
.L_x_57:
[----:B------:R-:W-:Y:S05]  /*3490*/  BSYNC B1 ;  /* 0x0000000000017941 */ /* 0x000fea0003800000 */
.L_x_56:
        /* <DEDUP_REMOVED lines=9> */
.L_x_59:
[----:B------:R-:W-:Y:S05]  /*3530*/  BSYNC B1 ;  /* 0x0000000000017941 */ /* 0x000fea0003800000 */
.L_x_58:
        /* <DEDUP_REMOVED lines=9> */
.L_x_61:
[----:B------:R-:W-:Y:S05]  /*35d0*/  BSYNC B1 ;  /* 0x0000000000017941 */ /* 0x000fea0003800000 */
.L_x_60:
[----:B-----5:R-:W-:Y:S01]  /*35e0*/  FMUL R62, R118, R89 ;  /* 0x00000059763e7220 */ /* 0x020fe20000400000 */
[----:B------:R-:W-:Y:S03]  /*35f0*/  BSSY B1, `(.L_x_62) ;  /* 0x0000006000017945 */ /* 0x000fe60003800000 */
[----:B------:R-:W-:-:S05]  /*3600*/  FFMA R73, R73, R88, R62 ;  /* 0x0000005849497223 */ /* 0x000fca000000003e */
[----:B------:R0:W-:Y:S01]  /*3610*/  @P0 STG.E desc[UR36][R14.64+0x84], R73 ;  /* 0x000084490e000986 */ /* 0x0001e2000c101924 */
[----:B------:R-:W-:-:S13]  /*3620*/  ISETP.GT.AND P0, PT, R3, 0x8, P2 ;  /* 0x000000080300780c */ /* 0x000fda0001704270 */
[----:B0-----:R-:W-:Y:S05]  /*3630*/  @!P0 BRA `(.L_x_63) ;  /* 0x0000000000048947 */ /* 0x001fea0003800000 */
[----:B------:R0:W5:Y:S02]  /*3640*/  LDG.E.LTC128B R118, desc[UR36][R12.64+0x80] ;  /* 0x000080240c767981 */ /* 0x000164000c1e1920 */
.L_x_63:
[----:B------:R-:W-:Y:S05]  /*3650*/  BSYNC B1 ;  /* 0x0000000000017941 */ /* 0x000fea0003800000 */
.L_x_62:
[----:B-----5:R-:W-:Y:S01]  /*3660*/  FMUL R19, R118, R89 ;  /* 0x0000005976137220 */ /* 0x020fe20000400000 */
[----:B------:R-:W-:Y:S03]  /*3670*/  BSSY B1, `(.L_x_64) ;  /* 0x0000006000017945 */ /* 0x000fe60003800000 */
[----:B------:R-:W-:-:S05]  /*3680*/  FFMA R19, R74, R88, R19 ;  /* 0x000000584a137223 */ /* 0x000fca0000000013 */
[----:B------:R0:W-:Y:S01]  /*3690*/  @P0 STG.E desc[UR36][R20.64+0x80], R19 ;  /* 0x0000801314000986 */ /* 0x0001e2000c101924 */
[----:B------:R-:W-:-:S13]  /*36a0*/  ISETP.GT.AND P0, PT, R3, 0x8, P1 ;  /* 0x000000080300780c */ /* 0x000fda0000f04270 */
[----:B0-----:R-:W-:Y:S05]  /*36b0*/  @!P0 BRA `(.L_x_65) ;  /* 0x0000000000048947 */ /* 0x001fea0003800000 */
[----:B------:R0:W5:Y:S02]  /*36c0*/  LDG.E.LTC128B R118, desc[UR36][R12.64+0x84] ;  /* 0x000084240c767981 */ /* 0x000164000c1e1920 */
.L_x_65:
[----:B------:R-:W-:Y:S05]  /*36d0*/  BSYNC B1 ;  /* 0x0000000000017941 */ /* 0x000fea0003800000 */
.L_x_64:
        /* <DEDUP_REMOVED lines=9> */
.L_x_67:
[----:B------:R-:W-:Y:S05]  /*3770*/  BSYNC B1 ;  /* 0x0000000000017941 */ /* 0x000fea0003800000 */
.L_x_66:
[----:B-----5:R-:W-:Y:S01]  /*3780*/  FMUL R19, R118, R89 ;  /* 0x0000005976137220 */ /* 0x020fe20000400000 */
[----:B------:R-:W-:Y:S01]  /*3790*/  ISETP.GT.AND P5, PT, R4, 0x29, PT ;  /* 0x000000290400780c */ /* 0x000fe20003fa4270 */
[----:B------:R-:W-:Y:S02]  /*37a0*/  BSSY B1, `(.L_x_68) ;  /* 0x0000007000017945 */ /* 0x000fe40003800000 */
[----:B------:R-:W-:-:S05]  /*37b0*/  FFMA R19, R76, R88, R19 ;  /* 0x000000584c137223 */ /* 0x000fca0000000013 */
[----:B------:R1:W-:Y:S01]  /*37c0*/  @P0 STG.E desc[UR36][R14.64+0xa0], R19 ;  /* 0x0000a0130e000986 */ /* 0x0003e2000c101924 */
[----:B------:R-:W-:Y:S02]  /*37d0*/  ISETP.GT.AND P0, PT, R3, RZ, P5 ;  /* 0x000000ff0300720c */ /* 0x000fe40002f04270 */
[----:B-1----:R-:W-:-:S11]  /*37e0*/  P2R R19, PR, RZ, 0x20 ;  /* 0x00000020ff137803 */ /* 0x002fd60000000000 */
[----:B------:R-:W-:Y:S05]  /*37f0*/  @!P0 BRA `(.L_x_69) ;  /* 0x0000000000048947 */ /* 0x000fea0003800000 */
[----:B------:R1:W5:Y:S02]  /*3800*/  LDG.E.LTC128B R118, desc[UR36][R8.64+0xa4] ;  /* 0x0000a42408767981 */ /* 0x000364000c1e1920 */
.L_x_69:
[----:B------:R-:W-:Y:S05]  /*3810*/  BSYNC B1 ;  /* 0x0000000000017941 */ /* 0x000fea0003800000 */
.L_x_68:
[----:B-----5:R-:W-:Y:S01]  /*3820*/  FMUL R62, R118, R89 ;  /* 0x00000059763e7220 */ /* 0x020fe20000400000 */
[----:B------:R-:W-:Y:S03]  /*3830*/  BSSY B1, `(.L_x_70) ;  /* 0x0000006000017945 */ /* 0x000fe60003800000 */
[----:B------:R-:W-:-:S05]  /*3840*/  FFMA R77, R77, R88, R62 ;  /* 0x000000584d4d7223 */ /* 0x000fca000000003e */
[----:B------:R0:W-:Y:S01]  /*3850*/  @P0 STG.E desc[UR36][R14.64+0xa4], R77 ;  /* 0x0000a44d0e000986 */ /* 0x0001e2000c101924 */
[----:B------:R-:W-:-:S13]  /*3860*/  ISETP.GT.AND P0, PT, R3, 0x8, P1 ;  /* 0x000000080300780c */ /* 0x000fda0000f04270 */
[----:B0-----:R-:W-:Y:S05]  /*3870*/  @!P0 BRA `(.L_x_71) ;  /* 0x0000000000048947 */ /* 0x001fea0003800000 */
[----:B------:R0:W5:Y:S02]  /*3880*/  LDG.E.LTC128B R118, desc[UR36][R12.64+0xa0] ;  /* 0x0000a0240c767981 */ /* 0x000164000c1e1920 */
.L_x_71:
[----:B------:R-:W-:Y:S05]  /*3890*/  BSYNC B1 ;  /* 0x0000000000017941 */ /* 0x000fea0003800000 */
.L_x_70:
[----:B-----5:R-:W-:Y:S01]  /*38a0*/  FMUL R19, R118, R89 ;  /* 0x0000005976137220 */ /* 0x020fe20000400000 */
[----:B------:R-:W-:Y:S03]  /*38b0*/  BSSY B1, `(.L_x_72) ;  /* 0x0000006000017945 */ /* 0x000fe60003800000 */
[----:B------:R-:W-:-:S05]  /*38c0*/  FFMA R19, R78, R88, R19 ;  /* 0x000000584e137223 */ /* 0x000fca0000000013 */
[----:B------:R0:W-:Y:S01]  /*38d0*/  @P0 STG.E desc[UR36][R20.64+0xa0], R19 ;  /* 0x0000a01314000986 */ /* 0x0001e2000c101924 */
[----:B------:R-:W-:-:S13]  /*38e0*/  ISETP.GT.AND P0, PT, R3, 0x8, P5 ;  /* 0x000000080300780c */ /* 0x000fda0002f04270 */
[----:B0-----:R-:W-:Y:S05]  /*38f0*/  @!P0 BRA `(.L_x_73) ;  /* 0x0000000000048947 */ /* 0x001fea0003800000 */
[----:B------:R0:W5:Y:S02]  /*3900*/  LDG.E.LTC128B R118, desc[UR36][R12.64+0xa4] ;  /* 0x0000a4240c767981 */ /* 0x000164000c1e1920 */
.L_x_73:
[----:B------:R-:W-:Y:S05]  /*3910*/  BSYNC B1 ;  /* 0x0000000000017941 */ /* 0x000fea0003800000 */
.L_x_72:
[----:B-----5:R-:W-:Y:S01]  /*3920*/  FMUL R62, R118, R89 ;  /* 0x00000059763e7220 */ /* 0x020fe20000400000 */
[----:B------:R-:W-:Y:S01]  /*3930*/  ISETP.GT.AND P3, PT, R4, 0x30, PT ;  /* 0x000000300400780c */ /* 0x000fe20003f64270 */
[----:B------:R-:W-:Y:S02]  /*3940*/  BSSY B1, `(.L_x_74) ;  /* 0x0000006000017945 */ /* 0x000fe40003800000 */
[----:B------:R-:W-:-:S05]  /*3950*/  FFMA R79, R79, R88, R62 ;  /* 0x000000584f4f7223 */ /* 0x000fca000000003e */
[----:B------:R0:W-:Y:S01]  /*3960*/  @P0 STG.E desc[UR36][R20.64+0xa4], R79 ;  /* 0x0000a44f14000986 */ /* 0x0001e2000c101924 */
[----:B------:R-:W-:-:S13]  /*3970*/  ISETP.GT.AND P0, PT, R3, RZ, P3 ;  /* 0x000000ff0300720c */ /* 0x000fda0001f04270 */
[----:B0-----:R-:W-:Y:S05]  /*3980*/  @!P0 BRA `(.L_x_75) ;  /* 0x0000000000048947 */ /* 0x001fea0003800000 */
[----:B------:R0:W5:Y:S02]  /*3990*/  LDG.E.LTC128B R118, desc[UR36][R8.64+0xc0] ;  /* 0x0000c02408767981 */ /* 0x000164000c1e1920 */
.L_x_75:
[----:B------:R-:W-:Y:S05]  /*39a0*/  BSYNC B1 ;  /* 0x0000000000017941 */ /* 0x000fea0003800000 */
.L_x_74:
        /* <DEDUP_REMOVED lines=8> */
.L_x_77:
[----:B------:R-:W-:Y:S05]  /*3a30*/  BSYNC B1 ;  /* 0x0000000000017941 */ /* 0x000fea0003800000 */
.L_x_76:
[----:B-----5:R-:W-:Y:S01]  /*3a40*/  FMUL R62, R118, R89 ;  /* 0x00000059763e7220 */ /* 0x020fe20000400000 */
[----:B------:R-:W-:Y:S03]  /*3a50*/  BSSY B1, `(.L_x_78) ;  /* 0x0000006000017945 */ /* 0x000fe60003800000 */
[----:B------:R-:W-:-:S05]  /*3a60*/  FFMA R81, R81, R88, R62 ;  /* 0x0000005851517223 */ /* 0x000fca000000003e */
[----:B------:R0:W-:Y:S01]  /*3a70*/  @P0 STG.E desc[UR36][R14.64+0xc4], R81 ;  /* 0x0000c4510e000986 */ /* 0x0001e2000c101924 */
[----:B------:R-:W-:-:S13]  /*3a80*/  ISETP.GT.AND P0, PT, R3, 0x8, P3 ;  /* 0x000000080300780c */ /* 0x000fda0001f04270 */
[----:B0-----:R-:W-:Y:S05]  /*3a90*/  @!P0 BRA `(.L_x_79) ;  /* 0x0000000000048947 */ /* 0x001fea0003800000 */
[----:B------:R0:W5:Y:S02]  /*3aa0*/  LDG.E.LTC128B R118, desc[UR36][R12.64+0xc0] ;  /* 0x0000c0240c767981 */ /* 0x000164000c1e1920 */
.L_x_79:
[----:B------:R-:W-:Y:S05]  /*3ab0*/  BSYNC B1 ;  /* 0x0000000000017941 */ /* 0x000fea0003800000 */
.L_x_78:
[----:B-----5:R-:W-:Y:S01]  /*3ac0*/  FMUL R19, R118, R89 ;  /* 0x0000005976137220 */ /* 0x020fe20000400000 */
[----:B------:R-:W-:Y:S03]  /*3ad0*/  BSSY B1, `(.L_x_80) ;  /* 0x0000006000017945 */ /* 0x000fe60003800000 */
[----:B------:R-:W-:-:S05]  /*3ae0*/  FFMA R19, R82, R88, R19 ;  /* 0x0000005852137223 */ /* 0x000fca0000000013 */
[----:B------:R0:W-:Y:S01]  /*3af0*/  @P0 STG.E desc[UR36][R20.64+0xc0], R19 ;  /* 0x0000c01314000986 */ /* 0x0001e2000c101924 */
[----:B------:R-:W-:-:S13]  /*3b00*/  ISETP.GT.AND P0, PT, R3, 0x8, P2 ;  /* 0x000000080300780c */ /* 0x000fda0001704270 */
[----:B0-----:R-:W-:Y:S05]  /*3b10*/  @!P0 BRA `(.L_x_81) ;  /* 0x0000000000048947 */ /* 0x001fea0003800000 */
[----:B------:R0:W5:Y:S02]  /*3b20*/  LDG.E.LTC128B R118, desc[UR36][R12.64+0xc4] ;  /* 0x0000c4240c767981 */ /* 0x000164000c1e1920 */
.L_x_81:
[----:B------:R-:W-:Y:S05]  /*3b30*/  BSYNC B1 ;  /* 0x0000000000017941 */ /* 0x000fea0003800000 */
.L_x_80:
        /* <DEDUP_REMOVED lines=8> */
.L_x_83:
[----:B------:R-:W-:Y:S05]  /*3bc0*/  BSYNC B1 ;  /* 0x0000000000017941 */ /* 0x000fea0003800000 */
.L_x_82:
[----:B-----5:R-:W-:Y:S01]  /*3bd0*/  FMUL R19, R118, R89 ;  /* 0x0000005976137220 */ /* 0x020fe20000400000 */
[----:B------:R-:W-:Y:S03]  /*3be0*/  BSSY B1, `(.L_x_84) ;  /* 0x000000d000017945 */ /* 0x000fe60003800000 */
[----:B------:R-:W-:-:S05]  /*3bf0*/  FFMA R19, R84, R88, R19 ;  /* 0x0000005854137223 */ /* 0x000fca0000000013 */
[----:B------:R0:W-:Y:S01]  /*3c00*/  @P0 STG.E desc[UR36][R14.64+0xe0], R19 ;  /* 0x0000e0130e000986 */ /* 0x0001e2000c101924 */
[----:B------:R-:W-:-:S04]  /*3c10*/  IADD3 R64, P0, R101, R20, RZ ;  /* 0x0000001465407210 */ /* 0x000fc80007f1e0ff */
[----:B------:R-:W-:Y:S02]  /*3c20*/  IADD3.X R65, R5, R21, RZ, P0, !PT ;  /* 0x0000001505417210 */ /* 0x000fe400007fe4ff */
[----:B------:R-:W-:-:S05]  /*3c30*/  IADD3 R66, P0, R101, R20, RZ ;  /* 0x0000001465427210 */ /* 0x000fca0007f1e0ff */
[----:B------:R-:W-:Y:S01]  /*3c40*/  IMAD.X R67, R5, 0x1, R21, P0 ;  /* 0x0000000105437824 */ /* 0x000fe200000e0615 */
[----:B------:R-:W-:-:S05]  /*3c50*/  IADD3 R62, P0, R101, R14, RZ ;  /* 0x0000000e653e7210 */ /* 0x000fca0007f1e0ff */
[----:B------:R-:W-:Y:S01]  /*3c60*/  IMAD.X R63, R5, 0x1, R15, P0 ;  /* 0x00000001053f7824 */ /* 0x000fe200000e060f */
[----:B------:R-:W-:-:S04]  /*3c70*/  ISETP.GT.AND P0, PT, R4, 0x39, PT ;  /* 0x000000390400780c */ /* 0x000fc80003f04270 */
[----:B------:R-:W-:-:S13]  /*3c80*/  ISETP.GT.AND P4, PT, R3, RZ, P0 ;  /* 0x000000ff0300720c */ /* 0x000fda0000784270 */
[----:B0-----:R-:W-:Y:S05]  /*3c90*/  @!P4 BRA `(.L_x_85) ;  /* 0x000000000004c947 */ /* 0x001fea0003800000 */
[----:B------:R0:W5:Y:S02]  /*3ca0*/  LDG.E.LTC128B R118, desc[UR36][R8.64+0xe4] ;  /* 0x0000e42408767981 */ /* 0x000164000c1e1920 */
.L_x_85:
[----:B------:R-:W-:Y:S05]  /*3cb0*/  BSYNC B1 ;  /* 0x0000000000017941 */ /* 0x000fea0003800000 */
.L_x_84:
[----:B-----5:R-:W-:Y:S01]  /*3cc0*/  FMUL R4, R118, R89 ;  /* 0x0000005976047220 */ /* 0x020fe20000400000 */
[----:B------:R-:W-:Y:S03]  /*3cd0*/  BSSY B1, `(.L_x_86) ;  /* 0x0000006000017945 */ /* 0x000fe60003800000 */
[----:B------:R-:W-:-:S05]  /*3ce0*/  FFMA R85, R85, R88, R4 ;  /* 0x0000005855557223 */ /* 0x000fca0000000004 */
[----:B------:R0:W-:Y:S01]  /*3cf0*/  @P4 STG.E desc[UR36][R14.64+0xe4], R85 ;  /* 0x0000e4550e004986 */ /* 0x0001e2000c101924 */
[----:B------:R-:W-:-:S13]  /*3d00*/  ISETP.GT.AND P4, PT, R3, 0x8, P1 ;  /* 0x000000080300780c */ /* 0x000fda0000f84270 */
[----:B0-----:R-:W-:Y:S05]  /*3d10*/  @!P4 BRA `(.L_x_87) ;  /* 0x000000000004c947 */ /* 0x001fea0003800000 */
[----:B------:R0:W5:Y:S02]  /*3d20*/  LDG.E.LTC128B R118, desc[UR36][R12.64+0xe0] ;  /* 0x0000e0240c767981 */ /* 0x000164000c1e1920 */
.L_x_87:
[----:B------:R-:W-:Y:S05]  /*3d30*/  BSYNC B1 ;  /* 0x0000000000017941 */ /* 0x000fea0003800000 */
.L_x_86:
[----:B-----5:R-:W-:Y:S01]  /*3d40*/  FMUL R5, R118, R89 ;  /* 0x0000005976057220 */ /* 0x020fe20000400000 */
[----:B------:R-:W-:Y:S03]  /*3d50*/  BSSY B1, `(.L_x_88) ;  /* 0x0000006000017945 */ /* 0x000fe60003800000 */
[----:B------:R-:W-:-:S05]  /*3d60*/  FFMA R5, R86, R88, R5 ;  /* 0x0000005856057223 */ /* 0x000fca0000000005 */
[----:B------:R0:W-:Y:S01]  /*3d70*/  @P4 STG.E desc[UR36][R20.64+0xe0], R5 ;  /* 0x0000e00514004986 */ /* 0x0001e2000c101924 */
[----:B------:R-:W-:-:S13]  /*3d80*/  ISETP.GT.AND P4, PT, R3, 0x8, P0 ;  /* 0x000000080300780c */ /* 0x000fda0000784270 */
[----:B0-----:R-:W-:Y:S05]  /*3d90*/  @!P4 BRA `(.L_x_89) ;  /* 0x000000000004c947 */ /* 0x001fea0003800000 */
[----:B------:R0:W5:Y:S02]  /*3da0*/  LDG.E.LTC128B R118, desc[UR36][R12.64+0xe4] ;  /* 0x0000e4240c767981 */ /* 0x000164000c1e1920 */
.L_x_89:
[----:B------:R-:W-:Y:S05]  /*3db0*/  BSYNC B1 ;  /* 0x0000000000017941 */ /* 0x000fea0003800000 */
.L_x_88:
[----:B-----5:R-:W-:-:S04]  /*3dc0*/  FMUL R4, R118, R89 ;  /* 0x0000005976047220 */ /* 0x020fc80000400000 */
[----:B------:R-:W-:-:S05]  /*3dd0*/  FFMA R87, R87, R88, R4 ;  /* 0x0000005857577223 */ /* 0x000fca0000000004 */
[----:B------:R0:W-:Y:S01]  /*3de0*/  @P4 STG.E desc[UR36][R20.64+0xe4], R87 ;  /* 0x0000e45714004986 */ /* 0x0001e2000c101924 */
[----:B------:R-:W-:-:S13]  /*3df0*/  ISETP.GT.AND P4, PT, R3, 0x80, P6 ;  /* 0x000000800300780c */ /* 0x000fda0003784270 */
[----:B------:R-:W2:Y:S01]  /*3e00*/  @P4 LDG.E.LTC128B R118, desc[UR36][R58.64] ;  /* 0x000000243a764981 */ /* 0x000ea2000c1e1920 */
[----:B------:R-:W-:Y:S01]  /*3e10*/  BSSY B1, `(.L_x_90) ;  /* 0x0000008000017945 */ /* 0x000fe20003800000 */
[----:B--2---:R-:W-:-:S04]  /*3e20*/  FMUL R5, R118, R89 ;  /* 0x0000005976057220 */ /* 0x004fc80000400000 */
[----:B------:R-:W-:-:S05]  /*3e30*/  FFMA R5, R24, R88, R5 ;  /* 0x0000005818057223 */ /* 0x000fca0000000005 */
[----:B------:R0:W-:Y:S01]  /*3e40*/  @P4 STG.E desc[UR36][R62.64], R5 ;  /* 0x000000053e004986 */ /* 0x0001e2000c101924 */
[----:B------:R-:W-:-:S04]  /*3e50*/  ISETP.NE.AND P4, PT, R117, RZ, PT ;  /* 0x000000ff7500720c */ /* 0x000fc80003f85270 */
[----:B------:R-:W-:-:S13]  /*3e60*/  ISETP.GT.AND P4, PT, R3, 0x80, P4 ;  /* 0x000000800300780c */ /* 0x000fda0002784270 */
[----:B0-----:R-:W-:Y:S05]  /*3e70*/  @!P4 BRA `(.L_x_91) ;  /* 0x000000000004c947 */ /* 0x001fea0003800000 */
[----:B------:R0:W5:Y:S02]  /*3e80*/  LDG.E.LTC128B R118, desc[UR36][R10.64+0x4] ;  /* 0x000004240a767981 */ /* 0x000164000c1e1920 */
.L_x_91:
[----:B------:R-:W-:Y:S05]  /*3e90*/  BSYNC B1 ;  /* 0x0000000000017941 */ /* 0x000fea0003800000 */
.L_x_90:
[----:B-----5:R-:W-:Y:S01]  /*3ea0*/  FMUL R4, R118, R89 ;  /* 0x0000005976047220 */ /* 0x020fe20000400000 */
[----:B------:R-:W-:Y:S01]  /*3eb0*/  @P4 IMAD.MOV.U32 R5, RZ, RZ, R63 ;  /* 0x000000ffff054224 */ /* 0x000fe200078e003f */
[----:B------:R-:W-:Y:S01]  /*3ec0*/  ISETP.GT.AND P6, PT, R3, 0x88, P6 ;  /* 0x000000880300780c */ /* 0x000fe200037c4270 */
[----:B------:R-:W-:Y:S01]  /*3ed0*/  BSSY B1, `(.L_x_92) ;  /* 0x0000006000017945 */ /* 0x000fe20003800000 */
[----:B------:R-:W-:Y:S01]  /*3ee0*/  FFMA R25, R25, R88, R4 ;  /* 0x0000005819197223 */ /* 0x000fe20000000004 */
[----:B------:R-:W-:-:S05]  /*3ef0*/  @P4 IMAD.MOV.U32 R4, RZ, RZ, R62 ;  /* 0x000000ffff044224 */ /* 0x000fca00078e003e */
[----:B------:R2:W-:Y:S05]  /*3f00*/  @P4 STG.E desc[UR36][R4.64+0x4], R25 ;  /* 0x0000041904004986 */ /* 0x0005ea000c101924 */
[----:B------:R-:W-:Y:S05]  /*3f10*/  @!P6 BRA `(.L_x_93) ;  /* 0x000000000004e947 */ /* 0x000fea0003800000 */
[----:B------:R0:W5:Y:S02]  /*3f20*/  LDG.E.LTC128B R118, desc[UR36][R60.64] ;  /* 0x000000243c767981 */ /* 0x000164000c1e1920 */
.L_x_93:
[----:B------:R-:W-:Y:S05]  /*3f30*/  BSYNC B1 ;  /* 0x0000000000017941 */ /* 0x000fea0003800000 */
.L_x_92:
[----:B--2--5:R-:W-:Y:S01]  /*3f40*/  FMUL R5, R118, R89 ;  /* 0x0000005976057220 */ /* 0x024fe20000400000 */
[----:B------:R-:W-:Y:S01]  /*3f50*/  ISETP.NE.AND P4, PT, R117, RZ, PT ;  /* 0x000000ff7500720c */ /* 0x000fe20003f85270 */
[----:B------:R-:W-:Y:S02]  /*3f60*/  BSSY B1, `(.L_x_94) ;  /* 0x0000006000017945 */ /* 0x000fe40003800000 */
[----:B------:R-:W-:Y:S01]  /*3f70*/  FFMA R5, R26, R88, R5 ;  /* 0x000000581a057223 */ /* 0x000fe20000000005 */
[----:B------:R-:W-:-:S04]  /*3f80*/  ISETP.GT.AND P4, PT, R3, 0x88, P4 ;  /* 0x000000880300780c */ /* 0x000fc80002784270 */
[----:B------:R2:W-:Y:S09]  /*3f90*/  @P6 STG.E desc[UR36][R64.64], R5 ;  /* 0x0000000540006986 */ /* 0x0005f2000c101924 */
[----:B------:R-:W-:Y:S05]  /*3fa0*/  @!P4 BRA `(.L_x_95) ;  /* 0x000000000004c947 */ /* 0x000fea0003800000 */
[----:B------:R0:W5:Y:S02]  /*3fb0*/  LDG.E.LTC128B R118, desc[UR36][R56.64+0x4] ;  /* 0x0000042438767981 */ /* 0x000164000c1e1920 */
.L_x_95:
[----:B------:R-:W-:Y:S05]  /*3fc0*/  BSYNC B1 ;  /* 0x0000000000017941 */ /* 0x000fea0003800000 */
.L_x_94:
[----:B-----5:R-:W-:Y:S01]  /*3fd0*/  FMUL R4, R118, R89 ;  /* 0x0000005976047220 */ /* 0x020fe20000400000 */
[----:B------:R-:W-:Y:S01]  /*3fe0*/  ISETP.NE.AND P6, PT, R119, RZ, PT ;  /* 0x000000ff7700720c */ /* 0x000fe20003fc5270 */
[----:B------:R-:W-:Y:S02]  /*3ff0*/  BSSY B1, `(.L_x_96) ;  /* 0x0000006000017945 */ /* 0x000fe40003800000 */
[----:B------:R-:W-:-:S05]  /*4000*/  FFMA R27, R27, R88, R4 ;  /* 0x000000581b1b7223 */ /* 0x000fca0000000004 */
[----:B------:R0:W-:Y:S01]  /*4010*/  @P4 STG.E desc[UR36][R66.64+0x4], R27 ;  /* 0x0000041b42004986 */ /* 0x0001e2000c101924 */
[----:B------:R-:W-:-:S13]  /*4020*/  ISETP.GT.AND P4, PT, R3, 0x80, P6 ;  /* 0x000000800300780c */ /* 0x000fda0003784270 */
[----:B0-----:R-:W-:Y:S05]  /*4030*/  @!P4 BRA `(.L_x_97) ;  /* 0x000000000004c947 */ /* 0x001fea0003800000 */
[----:B------:R0:W5:Y:S02]  /*4040*/  LDG.E.LTC128B R118, desc[UR36][R10.64+0x20] ;  /* 0x000020240a767981 */ /* 0x000164000c1e1920 */
.L_x_97:
[----:B------:R-:W-:Y:S05]  /*4050*/  BSYNC B1 ;  /* 0x0000000000017941 */ /* 0x000fea0003800000 */
.L_x_96:
[----:B--2--5:R-:W-:Y:S01]  /*4060*/  FMUL R5, R118, R89 ;  /* 0x0000005976057220 */ /* 0x024fe20000400000 */
[----:B------:R-:W-:Y:S01]  /*4070*/  @P4 IMAD.MOV.U32 R4, RZ, RZ, R62 ;  /* 0x000000ffff044224 */ /* 0x000fe200078e003e */
[----:B------:R-:W-:Y:S01]  /*4080*/  ISETP.NE.AND P6, PT, R120, RZ, PT ;  /* 0x000000ff7800720c */ /* 0x000fe20003fc5270 */
[----:B------:R-:W-:Y:S01]  /*4090*/  BSSY B1, `(.L_x_98) ;  /* 0x0000007000017945 */ /* 0x000fe20003800000 */
[----:B-1-34-:R-:W-:Y:S01]  /*40a0*/  FFMA R9, R28, R88, R5 ;  /* 0x000000581c097223 */ /* 0x01afe20000000005 */
[----:B------:R-:W-:-:S05]  /*40b0*/  @P4 IMAD.MOV.U32 R5, RZ, RZ, R63 ;  /* 0x000000ffff054224 */ /* 0x000fca00078e003f */
[----:B------:R1:W-:Y:S01]  /*40c0*/  @P4 STG.E desc[UR36][R4.64+0x20], R9 ;  /* 0x0000200904004986 */ /* 0x0003e2000c101924 */
[----:B------:R-:W-:-:S13]  /*40d0*/  ISETP.GT.AND P4, PT, R3, 0x80, P6 ;  /* 0x000000800300780c */ /* 0x000fda0003784270 */
[----:B-1----:R-:W-:Y:S05]  /*40e0*/  @!P4 BRA `(.L_x_99) ;  /* 0x000000000004c947 */ /* 0x002fea0003800000 */
[----:B------:R1:W5:Y:S02]  /*40f0*/  LDG.E.LTC128B R118, desc[UR36][R10.64+0x24] ;  /* 0x000024240a767981 */ /* 0x000364000c1e1920 */
.L_x_99:
[----:B------:R-:W-:Y:S05]  /*4100*/  BSYNC B1 ;  /* 0x0000000000017941 */ /* 0x000fea0003800000 */
.L_x_98:
[----:B-----5:R-:W-:Y:S01]  /*4110*/  FMUL R4, R118, R89 ;  /* 0x0000005976047220 */ /* 0x020fe20000400000 */
[----:B------:R-:W-:Y:S01]  /*4120*/  @P4 MOV R5, R63 ;  /* 0x0000003f00054202 */ /* 0x000fe20000000f00 */
[----:B------:R-:W-:Y:S02]  /*4130*/  BSSY B1, `(.L_x_100) ;  /* 0x0000008000017945 */ /* 0x000fe40003800000 */
[----:B------:R-:W-:Y:S01]  /*4140*/  FFMA R29, R29, R88, R4 ;  /* 0x000000581d1d7223 */ /* 0x000fe20000000004 */
[----:B------:R-:W-:-:S05]  /*4150*/  @P4 IMAD.MOV.U32 R4, RZ, RZ, R62 ;  /* 0x000000ffff044224 */ /* 0x000fca00078e003e */
[----:B------:R2:W-:Y:S01]  /*4160*/  @P4 STG.E desc[UR36][R4.64+0x24], R29 ;  /* 0x0000241d04004986 */ /* 0x0005e2000c101924 */
[----:B------:R-:W-:-:S04]  /*4170*/  ISETP.NE.AND P4, PT, R119, RZ, PT ;  /* 0x000000ff7700720c */ /* 0x000fc80003f85270 */
[----:B------:R-:W-:-:S13]  /*4180*/  ISETP.GT.AND P4, PT, R3, 0x88, P4 ;  /* 0x000000880300780c */ /* 0x000fda0002784270 */
[----:B--2---:R-:W-:Y:S05]  /*4190*/  @!P4 BRA `(.L_x_101) ;  /* 0x000000000004c947 */ /* 0x004fea0003800000 */
[----:B------:R2:W5:Y:S02]  /*41a0*/  LDG.E.LTC128B R118, desc[UR36][R56.64+0x20] ;  /* 0x0000202438767981 */ /* 0x000564000c1e1920 */
.L_x_101:
[----:B------:R-:W-:Y:S05]  /*41b0*/  BSYNC B1 ;  /* 0x0000000000017941 */ /* 0x000fea0003800000 */
.L_x_100:
[----:B-----5:R-:W-:Y:S01]  /*41c0*/  FMUL R5, R118, R89 ;  /* 0x0000005976057220 */ /* 0x020fe20000400000 */
[----:B------:R-:W-:Y:S03]  /*41d0*/  BSSY B1, `(.L_x_102) ;  /* 0x0000006000017945 */ /* 0x000fe60003800000 */
[----:B------:R-:W-:-:S05]  /*41e0*/  FFMA R5, R30, R88, R5 ;  /* 0x000000581e057223 */ /* 0x000fca0000000005 */
[----:B------:R3:W-:Y:S01]  /*41f0*/  @P4 STG.E desc[UR36][R6.64+0x20], R5 ;  /* 0x0000200506004986 */ /* 0x0007e2000c101924 */
[----:B------:R-:W-:-:S13]  /*4200*/  ISETP.GT.AND P4, PT, R3, 0x88, P6 ;  /* 0x000000880300780c */ /* 0x000fda0003784270 */
[----:B---3--:R-:W-:Y:S05]  /*4210*/  @!P4 BRA `(.L_x_103) ;  /* 0x000000000004c947 */ /* 0x008fea0003800000 */
[----:B------:R3:W5:Y:S02]  /*4220*/  LDG.E.LTC128B R118, desc[UR36][R56.64+0x24] ;  /* 0x0000242438767981 */ /* 0x000764000c1e1920 */
.L_x_103:
[----:B------:R-:W-:Y:S05]  /*4230*/  BSYNC B1 ;  /* 0x0000000000017941 */ /* 0x000fea0003800000 */
.L_x_102:
[----:B-----5:R-:W-:Y:S01]  /*4240*/  FMUL R4, R118, R89 ;  /* 0x0000005976047220 */ /* 0x020fe20000400000 */
[----:B------:R-:W-:Y:S01]  /*4250*/  @P4 IMAD.MOV.U32 R5, RZ, RZ, R7 ;  /* 0x000000ffff054224 */ /* 0x000fe200078e0007 */
[----:B------:R-:W-:Y:S01]  /*4260*/  ISETP.NE.AND P6, PT, R112, RZ, PT ;  /* 0x000000ff7000720c */ /* 0x000fe20003fc5270 */
[----:B------:R-:W-:Y:S01]  /*4270*/  BSSY B1, `(.L_x_104) ;  /* 0x0000007000017945 */ /* 0x000fe20003800000 */
[----:B------:R-:W-:Y:S01]  /*4280*/  FFMA R31, R31, R88, R4 ;  /* 0x000000581f1f7223 */ /* 0x000fe20000000004 */
[----:B------:R-:W-:-:S05]  /*4290*/  @P4 IMAD.MOV.U32 R4, RZ, RZ, R6 ;  /* 0x000000ffff044224 */ /* 0x000fca00078e0006 */
[----:B------:R4:W-:Y:S01]  /*42a0*/  @P4 STG.E desc[UR36][R4.64+0x24], R31 ;  /* 0x0000241f04004986 */ /* 0x0009e2000c101924 */
[----:B------:R-:W-:-:S13]  /*42b0*/  ISETP.GT.AND P4, PT, R3, 0x80, P6 ;  /* 0x000000800300780c */ /* 0x000fda0003784270 */
[----:B----4-:R-:W-:Y:S05]  /*42c0*/  @!P4 BRA `(.L_x_105) ;  /* 0x000000000004c947 */ /* 0x010fea0003800000 */
[----:B------:R4:W5:Y:S02]  /*42d0*/  LDG.E.LTC128B R118, desc[UR36][R10.64+0x40] ;  /* 0x000040240a767981 */ /* 0x000964000c1e1920 */
.L_x_105:
[----:B------:R-:W-:Y:S05]  /*42e0*/  BSYNC B1 ;  /* 0x0000000000017941 */ /* 0x000fea0003800000 */
.L_x_104:
        /* <DEDUP_REMOVED lines=8> */
[----:B0-----:R-:W-:Y:S05]  /*4370*/  @!P4 BRA `(.L_x_107) ;  /* 0x000000000004c947 */ /* 0x001fea0003800000 */
[----:B------:R0:W5:Y:S02]  /*4380*/  LDG.E.LTC128B R118, desc[UR36][R10.64+0x44] ;  /* 0x000044240a767981 */ /* 0x000164000c1e1920 */
.L_x_107:
[----:B------:R-:W-:Y:S05]  /*4390*/  BSYNC B1 ;  /* 0x0000000000017941 */ /* 0x000fea0003800000 */
.L_x_106:
[----:B-----5:R-:W-:Y:S01]  /*43a0*/  FMUL R4, R118, R89 ;  /* 0x0000005976047220 */ /* 0x020fe20000400000 */
[----:B------:R-:W-:Y:S01]  /*43b0*/  @P4 IMAD.MOV.U32 R5, RZ, RZ, R63 ;  /* 0x000000ffff054224 */ /* 0x000fe200078e003f */
[----:B------:R-:W-:Y:S02]  /*43c0*/  BSSY B1, `(.L_x_108) ;  /* 0x0000008000017945 */ /* 0x000fe40003800000 */
[----:B------:R-:W-:Y:S01]  /*43d0*/  FFMA R33, R33, R88, R4 ;  /* 0x0000005821217223 */ /* 0x000fe20000000004 */
[----:B------:R-:W-:-:S05]  /*43e0*/  @P4 IMAD.MOV.U32 R4, RZ, RZ, R62 ;  /* 0x000000ffff044224 */ /* 0x000fca00078e003e */
[----:B------:R0:W-:Y:S01]  /*43f0*/  @P4 STG.E desc[UR36][R4.64+0x44], R33 ;  /* 0x0000442104004986 */ /* 0x0001e2000c101924 */
[----:B------:R-:W-:-:S04]  /*4400*/  ISETP.NE.AND P4, PT, R112, RZ, PT ;  /* 0x000000ff7000720c */ /* 0x000fc80003f85270 */
[----:B------:R-:W-:-:S13]  /*4410*/  ISETP.GT.AND P4, PT, R3, 0x88, P4 ;  /* 0x000000880300780c */ /* 0x000fda0002784270 */
[----:B0-----:R-:W-:Y:S05]  /*4420*/  @!P4 BRA `(.L_x_109) ;  /* 0x000000000004c947 */ /* 0x001fea0003800000 */
[----:B------:R0:W5:Y:S02]  /*4430*/  LDG.E.LTC128B R118, desc[UR36][R56.64+0x40] ;  /* 0x0000402438767981 */ /* 0x000164000c1e1920 */
.L_x_109:
[----:B------:R-:W-:Y:S05]  /*4440*/  BSYNC B1 ;  /* 0x0000000000017941 */ /* 0x000fea0003800000 */
.L_x_108:
[----:B-----5:R-:W-:Y:S01]  /*4450*/  FMUL R5, R118, R89 ;  /* 0x0000005976057220 */ /* 0x020fe20000400000 */
[----:B------:R-:W-:Y:S01]  /*4460*/  @P4 IMAD.MOV.U32 R4, RZ, RZ, R6 ;  /* 0x000000ffff044224 */ /* 0x000fe200078e0006 */
[----:B------:R-:W-:Y:S02]  /*4470*/  BSSY B1, `(.L_x_110) ;  /* 0x0000007000017945 */ /* 0x000fe40003800000 */
[----:B------:R-:W-:Y:S01]  /*4480*/  FFMA R9, R34, R88, R5 ;  /* 0x0000005822097223 */ /* 0x000fe20000000005 */
[----:B------:R-:W-:-:S05]  /*4490*/  @P4 MOV R5, R7 ;  /* 0x0000000700054202 */ /* 0x000fca0000000f00 */
[----:B------:R0:W-:Y:S01]  /*44a0*/  @P4 STG.E desc[UR36][R4.64+0x40], R9 ;  /* 0x0000400904004986 */ /* 0x0001e2000c101924 */
[----:B------:R-:W-:-:S13]  /*44b0*/  ISETP.GT.AND P4, PT, R3, 0x88, P6 ;  /* 0x000000880300780c */ /* 0x000fda0003784270 */
[----:B0-----:R-:W-:Y:S05]  /*44c0*/  @!P4 BRA `(.L_x_111) ;  /* 0x000000000004c947 */ /* 0x001fea0003800000 */
[----:B------:R0:W5:Y:S02]  /*44d0*/  LDG.E.LTC128B R118, desc[UR36][R56.64+0x44] ;  /* 0x0000442438767981 */ /* 0x000164000c1e1920 */
.L_x_111:
[----:B------:R-:W-:Y:S05]  /*44e0*/  BSYNC B1 ;  /* 0x0000000000017941 */ /* 0x000fea0003800000 */
.L_x_110:
        /* <DEDUP_REMOVED lines=10> */
.L_x_113:
[----:B------:R-:W-:Y:S05]  /*4590*/  BSYNC B1 ;  /* 0x0000000000017941 */ /* 0x000fea0003800000 */
.L_x_112:
        /* <DEDUP_REMOVED lines=10> */
.L_x_115:
[----:B------:R-:W-:Y:S05]  /*4640*/  BSYNC B1 ;  /* 0x0000000000017941 */ /* 0x000fea0003800000 */
.L_x_114:
        /* <DEDUP_REMOVED lines=10> */
.L_x_117:
[----:B------:R-:W-:Y:S05]  /*46f0*/  BSYNC B1 ;  /* 0x0000000000017941 */ /* 0x000fea0003800000 */
.L_x_116:
        /* <DEDUP_REMOVED lines=9> */
.L_x_119:
[----:B------:R-:W-:Y:S05]  /*4790*/  BSYNC B1 ;  /* 0x0000000000017941 */ /* 0x000fea0003800000 */
.L_x_118:
        /* <DEDUP_REMOVED lines=10> */
.L_x_121:
[----:B------:R-:W-:Y:S05]  /*4840*/  BSYNC B1 ;  /* 0x0000000000017941 */ /* 0x000fea0003800000 */
.L_x_120:
        /* <DEDUP_REMOVED lines=10> */
.L_x_123:
[----:B------:R-:W-:Y:S05]  /*48f0*/  BSYNC B1 ;  /* 0x0000000000017941 */ /* 0x000fea0003800000 */
.L_x_122:
        /* <DEDUP_REMOVED lines=10> */
.L_x_125:
[----:B------:R-:W-:Y:S05]  /*49a0*/  BSYNC B1 ;  /* 0x0000000000017941 */ /* 0x000fea0003800000 */
.L_x_124:
        /* <DEDUP_REMOVED lines=9> */
.L_x_127:
[----:B------:R-:W-:Y:S05]  /*4a40*/  BSYNC B1 ;  /* 0x0000000000017941 */ /* 0x000fea0003800000 */
.L_x_126:
        /* <DEDUP_REMOVED lines=10> */
.L_x_129:
[----:B------:R-:W-:Y:S05]  /*4af0*/  BSYNC B1 ;  /* 0x0000000000017941 */ /* 0x000fea0003800000 */
.L_x_128:
[----:B-----5:R-:W-:Y:S01]  /*4b00*/  FMUL R5, R118, R89 ;  /* 0x0000005976057220 */ /* 0x020fe20000400000 */
[----:B------:R-:W-:Y:S01]  /*4b10*/  @P4 IMAD.MOV.U32 R4, RZ, RZ, R62 ;  /* 0x000000ffff044224 */ /* 0x000fe200078e003e */
[----:B------:R-:W-:Y:S02]  /*4b20*/  BSSY B1, `(.L_x_130) ;  /* 0x0000007000017945 */ /* 0x000fe40003800000 */
[----:B------:R-:W-:Y:S01]  /*4b30*/  FFMA R9, R44, R88, R5 ;  /* 0x000000582c097223 */ /* 0x000fe20000000005 */
[----:B------:R-:W-:-:S05]  /*4b40*/  @P4 IMAD.MOV.U32 R5, RZ, RZ, R63 ;  /* 0x000000ffff054224 */ /* 0x000fca00078e003f */
[----:B------:R0:W-:Y:S01]  /*4b50*/  @P4 STG.E desc[UR36][R4.64+0xa0], R9 ;  /* 0x0000a00904004986 */ /* 0x0001e2000c101924 */
[----:B------:R-:W-:-:S13]  /*4b60*/  ISETP.GT.AND P4, PT, R3, 0x80, P5 ;  /* 0x000000800300780c */ /* 0x000fda0002f84270 */
[----:B0-----:R-:W-:Y:S05]  /*4b70*/  @!P4 BRA `(.L_x_131) ;  /* 0x000000000004c947 */ /* 0x001fea0003800000 */
[----:B------:R0:W5:Y:S02]  /*4b80*/  LDG.E.LTC128B R118, desc[UR36][R10.64+0xa4] ;  /* 0x0000a4240a767981 */ /* 0x000164000c1e1920 */
.L_x_131:
[----:B------:R-:W-:Y:S05]  /*4b90*/  BSYNC B1 ;  /* 0x0000000000017941 */ /* 0x000fea0003800000 */
.L_x_130:
        /* <DEDUP_REMOVED lines=9> */
.L_x_133:
[----:B------:R-:W-:Y:S05]  /*4c30*/  BSYNC B1 ;  /* 0x0000000000017941 */ /* 0x000fea0003800000 */
.L_x_132:
[----:B-----5:R-:W-:Y:S01]  /*4c40*/  FMUL R5, R118, R89 ;  /* 0x0000005976057220 */ /* 0x020fe20000400000 */
[----:B------:R-:W-:Y:S01]  /*4c50*/  @P4 IMAD.MOV.U32 R4, RZ, RZ, R6 ;  /* 0x000000ffff044224 */ /* 0x000fe200078e0006 */
[----:B------:R-:W-:Y:S01]  /*4c60*/  ISETP.GT.AND P5, PT, R3, 0x88, P5 ;  /* 0x000000880300780c */ /* 0x000fe20002fa4270 */
[----:B------:R-:W-:Y:S01]  /*4c70*/  BSSY B1, `(.L_x_134) ;  /* 0x0000006000017945 */ /* 0x000fe20003800000 */
[----:B------:R-:W-:Y:S01]  /*4c80*/  FFMA R9, R46, R88, R5 ;  /* 0x000000582e097223 */ /* 0x000fe20000000005 */
[----:B------:R-:W-:-:S05]  /*4c90*/  @P4 MOV R5, R7 ;  /* 0x0000000700054202 */ /* 0x000fca0000000f00 */
[----:B------:R0:W-:Y:S05]  /*4ca0*/  @P4 STG.E desc[UR36][R4.64+0xa0], R9 ;  /* 0x0000a00904004986 */ /* 0x0001ea000c101924 */
[----:B------:R-:W-:Y:S05]  /*4cb0*/  @!P5 BRA `(.L_x_135) ;  /* 0x000000000004d947 */ /* 0x000fea0003800000 */
[----:B------:R0:W5:Y:S02]  /*4cc0*/  LDG.E.LTC128B R118, desc[UR36][R56.64+0xa4] ;  /* 0x0000a42438767981 */ /* 0x000164000c1e1920 */
.L_x_135:
[----:B------:R-:W-:Y:S05]  /*4cd0*/  BSYNC B1 ;  /* 0x0000000000017941 */ /* 0x000fea0003800000 */
.L_x_134:
[----:B0----5:R-:W-:Y:S01]  /*4ce0*/  FMUL R4, R118, R89 ;  /* 0x0000005976047220 */ /* 0x021fe20000400000 */
        /* <DEDUP_REMOVED lines=8> */
.L_x_137:
[----:B------:R-:W-:Y:S05]  /*4d70*/  BSYNC B1 ;  /* 0x0000000000017941 */ /* 0x000fea0003800000 */
.L_x_136:
        /* <DEDUP_REMOVED lines=9> */
.L_x_139:
[----:B------:R-:W-:Y:S05]  /*4e10*/  BSYNC B1 ;  /* 0x0000000000017941 */ /* 0x000fea0003800000 */
.L_x_138:
        /* <DEDUP_REMOVED lines=9> */
.L_x_141:
[----:B------:R-:W-:Y:S05]  /*4eb0*/  BSYNC B1 ;  /* 0x0000000000017941 */ /* 0x000fea0003800000 */
.L_x_140:
[----:B0----5:R-:W-:Y:S01]  /*4ec0*/  FMUL R5, R118, R89 ;  /* 0x0000005976057220 */ /* 0x021fe20000400000 */
        /* <DEDUP_REMOVED lines=8> */
.L_x_143:
[----:B------:R-:W-:Y:S05]  /*4f50*/  BSYNC B1 ;  /* 0x0000000000017941 */ /* 0x000fea0003800000 */
.L_x_142:
        /* <DEDUP_REMOVED lines=9> */
.L_x_145:
[----:B------:R-:W-:Y:S05]  /*4ff0*/  BSYNC B1 ;  /* 0x0000000000017941 */ /* 0x000fea0003800000 */
.L_x_144:
        /* <DEDUP_REMOVED lines=9> */
.L_x_147:
[----:B------:R-:W-:Y:S05]  /*5090*/  BSYNC B1 ;  /* 0x0000000000017941 */ /* 0x000fea0003800000 */
.L_x_146:
[----:B0----5:R-:W-:Y:S01]  /*50a0*/  FMUL R4, R118, R89 ;  /* 0x0000005976047220 */ /* 0x021fe20000400000 */
[----:B------:R-:W-:Y:S01]  /*50b0*/  ISETP.GT.AND P1, PT, R3, 0x88, P1 ;  /* 0x000000880300780c */ /* 0x000fe20000f24270 */
[----:B------:R-:W-:Y:S02]  /*50c0*/  BSSY B1, `(.L_x_148) ;  /* 0x0000005000017945 */ /* 0x000fe40003800000 */
[----:B------:R-:W-:-:S05]  /*50d0*/  FFMA R53, R53, R88, R4 ;  /* 0x0000005835357223 */ /* 0x000fca0000000004 */
[----:B------:R0:W-:Y:S05]  /*50e0*/  @P2 STG.E desc[UR36][R62.64+0xe4], R53 ;  /* 0x0000e4353e002986 */ /* 0x0001ea000c101924 */
[----:B------:R-:W-:Y:S05]  /*50f0*/  @!P1 BRA `(.L_x_149) ;  /* 0x0000000000049947 */ /* 0x000fea0003800000 */
[----:B------:R0:W5:Y:S02]  /*5100*/  LDG.E.LTC128B R118, desc[UR36][R56.64+0xe0] ;  /* 0x0000e02438767981 */ /* 0x000164000c1e1920 */
.L_x_149:
[----:B------:R-:W-:Y:S05]  /*5110*/  BSYNC B1 ;  /* 0x0000000000017941 */ /* 0x000fea0003800000 */
.L_x_148:
        /* <DEDUP_REMOVED lines=9> */
.L_x_151:
[----:B------:R-:W-:Y:S05]  /*51b0*/  BSYNC B1 ;  /* 0x0000000000017941 */ /* 0x000fea0003800000 */
.L_x_150:
[----:B-----5:R-:W-:-:S04]  /*51c0*/  FMUL R118, R118, R89 ;  /* 0x0000005976767220 */ /* 0x020fc80000400000 */
[----:B------:R-:W-:Y:S01]  /*51d0*/  FFMA R55, R55, R88, R118 ;  /* 0x0000005837377223 */ /* 0x000fe20000000076 */
[----:B------:R-:W-:Y:S06]  /*51e0*/  @!P0 BRA `(.L_x_152) ;  /* 0x00000010007c8947 */ /* 0x000fec0003800000 */
[----:B------:R0:W-:Y:S01]  /*51f0*/  STG.E desc[UR36][R6.64+0xe4], R55 ;  /* 0x0000e43706007986 */ /* 0x0001e2000c101924 */
[----:B------:R-:W-:Y:S05]  /*5200*/  BRA `(.L_x_152) ;  /* 0x0000001000747947 */ /* 0x000fea0003800000 */
.L_x_29:
[----:B------:R-:W-:Y:S01]  /*5210*/  ULDC.64 UR4, c[0x0][0x5c0] ;  /* 0x0001700000047ab9 */ /* 0x000fe20000000a00 */
[----:B------:R-:W-:Y:S01]  /*5220*/  ISETP.GT.AND P4, PT, R4, 0x1, PT ;  /* 0x000000010400780c */ /* 0x000fe20003f84270 */
[-C--:B------:R-:W-:Y:S01]  /*5230*/  FMUL R5, R56, R88.reuse ;  /* 0x0000005838057220 */ /* 0x080fe20000400000 */
[----:B------:R-:W-:Y:S01]  /*5240*/  LEA R8, P1, R12, UR4, 0x2 ;  /* 0x000000040c087c11 */ /* 0x000fe2000f8210ff */
[C---:B------:R-:W-:Y:S02]  /*5250*/  IMAD.SHL.U32 R15, R90.reuse, 0x4, RZ ;  /* 0x000000045a0f7824 */ /* 0x040fe400078e00ff */
[-C--:B------:R-:W-:Y:S01]  /*5260*/  FMUL R57, R57, R88.reuse ;  /* 0x0000005839397220 */ /* 0x080fe20000400000 */
[----:B------:R-:W-:Y:S01]  /*5270*/  SHF.L.U64.HI R7, R90, 0x2, R93 ;  /* 0x000000025a077819 */ /* 0x000fe2000001025d */
[-C--:B------:R-:W-:Y:S01]  /*5280*/  FMUL R59, R59, R88.reuse ;  /* 0x000000583b3b7220 */ /* 0x080fe20000400000 */
[----:B------:R-:W-:Y:S01]  /*5290*/  LEA.HI.X R9, R12, UR5, R101, 0x2, P1 ;  /* 0x000000050c097c11 */ /* 0x000fe200088f1465 */
[-C--:B------:R-:W-:Y:S01]  /*52a0*/  FMUL R13, R58, R88.reuse ;  /* 0x000000583a0d7220 */ /* 0x080fe20000400000 */
[----:B------:R-:W-:Y:S01]  /*52b0*/  ISETP.GT.AND P1, PT, R3, RZ, P4 ;  /* 0x000000ff0300720c */ /* 0x000fe20002724270 */
[----:B------:R-:W-:Y:S01]  /*52c0*/  FMUL R61, R61, R88 ;  /* 0x000000583d3d7220 */ /* 0x000fe20000400000 */
[----:B------:R-:W-:Y:S01]  /*52d0*/  IADD3 R10, P2, R15, R8, RZ ;  /* 0x000000080f0a7210 */ /* 0x000fe20007f5e0ff */
[----:B------:R0:W-:Y:S01]  /*52e0*/  @P0 STG.E desc[UR36][R8.64], R5 ;  /* 0x0000000508000986 */ /* 0x0001e2000c101924 */
[----:B------:R-:W-:Y:S01]  /*52f0*/  ISETP.GT.AND P0, PT, R3, 0x8, P4 ;  /* 0x000000080300780c */ /* 0x000fe20002704270 */
[-C--:B------:R-:W-:Y:S01]  /*5300*/  FMUL R63, R63, R88.reuse ;  /* 0x000000583f3f7220 */ /* 0x080fe20000400000 */
[----:B------:R-:W-:Y:S01]  /*5310*/  SHF.L.U32 R101, R91, 0x2, RZ ;  /* 0x000000025b657819 */ /* 0x000fe200000006ff */
[----:B------:R-:W-:Y:S01]  /*5320*/  IMAD.X R11, R7, 0x1, R9, P2 ;  /* 0x00000001070b7824 */ /* 0x000fe200010e0609 */
[----:B------:R-:W-:Y:S01]  /*5330*/  SHF.L.U64.HI R19, R91, 0x2, R92 ;  /* 0x000000025b137819 */ /* 0x000fe2000001025c */
[-C--:B------:R-:W-:Y:S01]  /*5340*/  FMUL R65, R65, R88.reuse ;  /* 0x0000005841417220 */ /* 0x080fe20000400000 */
[C---:B------:R-:W-:Y:S01]  /*5350*/  ISETP.GT.AND P5, PT, R4.reuse, 0x8, PT ;  /* 0x000000080400780c */ /* 0x040fe20003fa4270 */
[----:B------:R-:W-:Y:S01]  /*5360*/  FMUL R67, R67, R88 ;  /* 0x0000005843437220 */ /* 0x000fe20000400000 */
[----:B------:R-:W-:Y:S01]  /*5370*/  ISETP.GT.AND P4, PT, R4, 0x9, PT ;  /* 0x000000090400780c */ /* 0x000fe20003f84270 */
[----:B------:R-:W-:Y:S01]  /*5380*/  @P1 STG.E desc[UR36][R8.64+0x4], R57 ;  /* 0x0000043908001986 */ /* 0x000fe2000c101924 */
[----:B------:R-:W-:Y:S01]  /*5390*/  IADD3 R6, P1, P2, R101, R8, R15 ;  /* 0x0000000865067210 */ /* 0x000fe20007a3e00f */
[-C--:B0-----:R-:W-:Y:S01]  /*53a0*/  FMUL R5, R60, R88.reuse ;  /* 0x000000583c057220 */ /* 0x081fe20000400000 */
[----:B------:R-:W-:Y:S01]  /*53b0*/  ISETP.GT.AND P3, PT, R3, 0x8, P6 ;  /* 0x000000080300780c */ /* 0x000fe20003764270 */
[----:B------:R-:W-:Y:S01]  /*53c0*/  @P0 STG.E desc[UR36][R10.64+0x4], R59 ;  /* 0x0000043b0a000986 */ /* 0x000fe2000c101924 */
[----:B------:R-:W-:Y:S01]  /*53d0*/  IADD3.X R7, R19, R9, R7, P1, P2 ;  /* 0x0000000913077210 */ /* 0x000fe20000fe4407 */
[-C--:B------:R-:W-:Y:S01]  /*53e0*/  FMUL R69, R69, R88.reuse ;  /* 0x0000005845457220 */ /* 0x080fe20000400000 */
[----:B------:R-:W-:Y:S01]  /*53f0*/  ISETP.GT.AND P1, PT, R3, RZ, P5 ;  /* 0x000000ff0300720c */ /* 0x000fe20002f24270 */
[-C--:B------:R-:W-:Y:S01]  /*5400*/  FMUL R71, R71, R88.reuse ;  /* 0x0000005847477220 */ /* 0x080fe20000400000 */
[----:B------:R-:W-:Y:S01]  /*5410*/  ISETP.GT.AND P0, PT, R3, RZ, P4 ;  /* 0x000000ff0300720c */ /* 0x000fe20002704270 */
[-C--:B------:R-:W-:Y:S01]  /*5420*/  FMUL R73, R73, R88.reuse ;  /* 0x0000005849497220 */ /* 0x080fe20000400000 */
[C---:B------:R-:W-:Y:S01]  /*5430*/  ISETP.GT.AND P2, PT, R4.reuse, 0x11, PT ;  /* 0x000000110400780c */ /* 0x040fe20003f44270 */
[-C--:B------:R-:W-:Y:S01]  /*5440*/  FMUL R75, R75, R88.reuse ;  /* 0x000000584b4b7220 */ /* 0x080fe20000400000 */
[-C--:B------:R-:W-:Y:S01]  /*5450*/  FMUL R77, R77, R88.reuse ;  /* 0x000000584d4d7220 */ /* 0x080fe20000400000 */
[-C--:B------:R-:W-:Y:S01]  /*5460*/  FMUL R79, R79, R88.reuse ;  /* 0x000000584f4f7220 */ /* 0x080fe20000400000 */
[-C--:B------:R-:W-:Y:S01]  /*5470*/  FMUL R81, R81, R88.reuse ;  /* 0x0000005851517220 */ /* 0x080fe20000400000 */
[----:B------:R0:W-:Y:S01]  /*5480*/  @P3 STG.E desc[UR36][R10.64], R13 ;  /* 0x0000000d0a003986 */ /* 0x0001e2000c101924 */
[C---:B------:R-:W-:Y:S01]  /*5490*/  ISETP.GT.AND P3, PT, R4.reuse, 0x10, PT ;  /* 0x000000100400780c */ /* 0x040fe20003f64270 */
[-C--:B------:R-:W-:Y:S01]  /*54a0*/  FMUL R83, R83, R88.reuse ;  /* 0x0000005853537220 */ /* 0x080fe20000400000 */
[-C--:B------:R-:W-:Y:S01]  /*54b0*/  FMUL R85, R85, R88.reuse ;  /* 0x0000005855557220 */ /* 0x080fe20000400000 */
[----:B------:R1:W-:Y:S01]  /*54c0*/  @P1 STG.E desc[UR36][R8.64+0x20], R5 ;  /* 0x0000200508001986 */ /* 0x0003e2000c101924 */
[----:B------:R-:W-:Y:S01]  /*54d0*/  ISETP.GT.AND P1, PT, R3, 0x8, P5 ;  /* 0x000000080300780c */ /* 0x000fe20002f24270 */
[-C--:B------:R-:W-:Y:S01]  /*54e0*/  FMUL R87, R87, R88.reuse ;  /* 0x0000005857577220 */ /* 0x080fe20000400000 */
[C---:B------:R-:W-:Y:S01]  /*54f0*/  ISETP.GT.AND P5, PT, R4.reuse, 0x28, PT ;  /* 0x000000280400780c */ /* 0x040fe20003fa4270 */
[----:B------:R-:W-:Y:S01]  /*5500*/  @P0 STG.E desc[UR36][R8.64+0x24], R61 ;  /* 0x0000243d08000986 */ /* 0x000fe2000c101924 */
[----:B------:R-:W-:Y:S01]  /*5510*/  ISETP.GT.AND P0, PT, R3, 0x8, P4 ;  /* 0x000000080300780c */ /* 0x000fe20002704270 */
[-C--:B------:R-:W-:Y:S01]  /*5520*/  FMUL R25, R25, R88.reuse ;  /* 0x0000005819197220 */ /* 0x080fe20000400000 */
[----:B------:R-:W-:Y:S01]  /*5530*/  ISETP.GT.AND P4, PT, R4, 0x30, PT ;  /* 0x000000300400780c */ /* 0x000fe20003f84270 */
[-C--:B0-----:R-:W-:Y:S01]  /*5540*/  FMUL R13, R62, R88.reuse ;  /* 0x000000583e0d7220 */ /* 0x081fe20000400000 */
[----:B------:R-:W-:Y:S01]  /*5550*/  P2R R57, PR, RZ, 0x20 ;  /* 0x00000020ff397803 */ /* 0x000fe20000000000 */
[-C--:B------:R-:W-:Y:S01]  /*5560*/  FMUL R27, R27, R88.reuse ;  /* 0x000000581b1b7220 */ /* 0x080fe20000400000 */
[-C--:B------:R-:W-:Y:S01]  /*5570*/  FMUL R29, R29, R88.reuse ;  /* 0x000000581d1d7220 */ /* 0x080fe20000400000 */
[-C--:B-1----:R-:W-:Y:S01]  /*5580*/  FMUL R5, R64, R88.reuse ;  /* 0x0000005840057220 */ /* 0x082fe20000400000 */
[-C--:B------:R-:W-:Y:S01]  /*5590*/  FMUL R31, R31, R88.reuse ;  /* 0x000000581f1f7220 */ /* 0x080fe20000400000 */
[----:B------:R0:W-:Y:S01]  /*55a0*/  @P1 STG.E desc[UR36][R10.64+0x20], R13 ;  /* 0x0000200d0a001986 */ /* 0x0001e2000c101924 */
[----:B------:R-:W-:Y:S01]  /*55b0*/  ISETP.GT.AND P1, PT, R4, 0x19, PT ;  /* 0x000000190400780c */ /* 0x000fe20003f24270 */
[-C--:B------:R-:W-:Y:S01]  /*55c0*/  FMUL R33, R33, R88.reuse ;  /* 0x0000005821217220 */ /* 0x080fe20000400000 */
[-C--:B------:R-:W-:Y:S01]  /*55d0*/  FMUL R35, R35, R88.reuse ;  /* 0x0000005823237220 */ /* 0x080fe20000400000 */
[----:B------:R-:W-:Y:S01]  /*55e0*/  @P0 STG.E desc[UR36][R10.64+0x24], R63 ;  /* 0x0000243f0a000986 */ /* 0x000fe2000c101924 */
[----:B------:R-:W-:Y:S01]  /*55f0*/  ISETP.GT.AND P0, PT, R3, RZ, P3 ;  /* 0x000000ff0300720c */ /* 0x000fe20001f04270 */
[-C--:B------:R-:W-:Y:S01]  /*5600*/  FMUL R37, R37, R88.reuse ;  /* 0x0000005825257220 */ /* 0x080fe20000400000 */
[-C--:B------:R-:W-:Y:S01]  /*5610*/  FMUL R39, R39, R88.reuse ;  /* 0x0000005827277220 */ /* 0x080fe20000400000 */
[-C--:B------:R-:W-:Y:S01]  /*5620*/  FMUL R41, R41, R88.reuse ;  /* 0x0000005829297220 */ /* 0x080fe20000400000 */
[-C--:B------:R-:W-:Y:S01]  /*5630*/  FMUL R43, R43, R88.reuse ;  /* 0x000000582b2b7220 */ /* 0x080fe20000400000 */
[-C--:B------:R-:W-:Y:S01]  /*5640*/  FMUL R45, R45, R88.reuse ;  /* 0x000000582d2d7220 */ /* 0x080fe20000400000 */
[-C--:B------:R-:W-:Y:S01]  /*5650*/  FMUL R47, R47, R88.reuse ;  /* 0x000000582f2f7220 */ /* 0x080fe20000400000 */
[-C--:B0-----:R-:W-:Y:S01]  /*5660*/  FMUL R13, R66, R88.reuse ;  /* 0x00000058420d7220 */ /* 0x081fe20000400000 */
[-C--:B------:R-:W-:Y:S01]  /*5670*/  FMUL R49, R49, R88.reuse ;  /* 0x0000005831317220 */ /* 0x080fe20000400000 */
[-C--:B------:R-:W-:Y:S01]  /*5680*/  FMUL R51, R51, R88.reuse ;  /* 0x0000005833337220 */ /* 0x080fe20000400000 */
[-C--:B------:R-:W-:Y:S01]  /*5690*/  FMUL R53, R53, R88.reuse ;  /* 0x0000005835357220 */ /* 0x080fe20000400000 */
[----:B------:R-:W-:-:S02]  /*56a0*/  FMUL R55, R55, R88 ;  /* 0x0000005837377220 */ /* 0x000fc40000400000 */
[----:B------:R0:W-:Y:S01]  /*56b0*/  @P0 STG.E desc[UR36][R8.64+0x40], R5 ;  /* 0x0000400508000986 */ /* 0x0001e2000c101924 */
[----:B------:R-:W-:Y:S01]  /*56c0*/  ISETP.GT.AND P0, PT, R3, RZ, P2 ;  /* 0x000000ff0300720c */ /* 0x000fe20001704270 */
[----:B0-----:R-:W-:-:S12]  /*56d0*/  FMUL R5, R68, R88 ;  /* 0x0000005844057220 */ /* 0x001fd80000400000 */
[----:B------:R-:W-:Y:S01]  /*56e0*/  @P0 STG.E desc[UR36][R8.64+0x44], R65 ;  /* 0x0000444108000986 */ /* 0x000fe2000c101924 */
[----:B------:R-:W-:Y:S02]  /*56f0*/  ISETP.GT.AND P0, PT, R3, 0x8, P3 ;  /* 0x000000080300780c */ /* 0x000fe40001f04270 */
[----:B------:R-:W-:-:S04]  /*5700*/  ISETP.GT.AND P3, PT, R4, 0x29, PT ;  /* 0x000000290400780c */ /* 0x000fc80003f64270 */
[----:B------:R-:W-:-:S07]  /*5710*/  P2R R56, PR, RZ, 0x8 ;  /* 0x00000008ff387803 */ /* 0x000fce0000000000 */
[----:B------:R0:W-:Y:S01]  /*5720*/  @P0 STG.E desc[UR36][R10.64+0x40], R13 ;  /* 0x0000400d0a000986 */ /* 0x0001e2000c101924 */
[----:B------:R-:W-:Y:S02]  /*5730*/  ISETP.GT.AND P0, PT, R3, 0x8, P2 ;  /* 0x000000080300780c */ /* 0x000fe40001704270 */
[----:B------:R-:W-:Y:S01]  /*5740*/  ISETP.GT.AND P2, PT, R4, 0x18, PT ;  /* 0x000000180400780c */ /* 0x000fe20003f44270 */
[----:B0-----:R-:W-:-:S10]  /*5750*/  FMUL R13, R70, R88 ;  /* 0x00000058460d7220 */ /* 0x001fd40000400000 */
[----:B------:R-:W-:Y:S01]  /*5760*/  @P0 STG.E desc[UR36][R10.64+0x44], R67 ;  /* 0x000044430a000986 */ /* 0x000fe2000c101924 */
[----:B------:R-:W-:-:S13]  /*5770*/  ISETP.GT.AND P0, PT, R3, RZ, P2 ;  /* 0x000000ff0300720c */ /* 0x000fda0001704270 */
[----:B------:R0:W-:Y:S01]  /*5780*/  @P0 STG.E desc[UR36][R8.64+0x60], R5 ;  /* 0x0000600508000986 */ /* 0x0001e2000c101924 */
[----:B------:R-:W-:Y:S01]  /*5790*/  ISETP.GT.AND P0, PT, R3, RZ, P1 ;  /* 0x000000ff0300720c */ /* 0x000fe20000f04270 */
[----:B0-----:R-:W-:-:S12]  /*57a0*/  FMUL R5, R72, R88 ;  /* 0x0000005848057220 */ /* 0x001fd80000400000 */
[----:B------:R-:W-:Y:S01]  /*57b0*/  @P0 STG.E desc[UR36][R8.64+0x64], R69 ;  /* 0x0000644508000986 */ /* 0x000fe2000c101924 */
[----:B------:R-:W-:Y:S02]  /*57c0*/  ISETP.GT.AND P0, PT, R3, 0x8, P2 ;  /* 0x000000080300780c */ /* 0x000fe40001704270 */
[----:B------:R-:W-:-:S11]  /*57d0*/  ISETP.GT.AND P2, PT, R4, 0x20, PT ;  /* 0x000000200400780c */ /* 0x000fd60003f44270 */
        /* <DEDUP_REMOVED lines=13> */
[----:B------:R-:W-:Y:S01]  /*58b0*/  ISETP.GT.AND P0, PT, R3, 0x8, P1 ;  /* 0x000000080300780c */ /* 0x000fe20000f04270 */
[----:B0-----:R-:W-:-:S12]  /*58c0*/  FMUL R13, R78, R88 ;  /* 0x000000584e0d7220 */ /* 0x001fd80000400000 */
[----:B------:R-:W-:Y:S01]  /*58d0*/  @P0 STG.E desc[UR36][R10.64+0x84], R75 ;  /* 0x0000844b0a000986 */ /* 0x000fe2000c101924 */
[----:B------:R-:W-:-:S13]  /*58e0*/  ISETP.GT.AND P0, PT, R3, RZ, P5 ;  /* 0x000000ff0300720c */ /* 0x000fda0002f04270 */
[----:B------:R0:W-:Y:S01]  /*58f0*/  @P0 STG.E desc[UR36][R8.64+0xa0], R5 ;  /* 0x0000a00508000986 */ /* 0x0001e2000c101924 */
[----:B------:R-:W-:Y:S01]  /*5900*/  ISETP.GT.AND P0, PT, R3, RZ, P3 ;  /* 0x000000ff0300720c */ /* 0x000fe20001f04270 */
[----:B0-----:R-:W-:-:S12]  /*5910*/  FMUL R5, R80, R88 ;  /* 0x0000005850057220 */ /* 0x001fd80000400000 */
[----:B------:R-:W-:Y:S01]  /*5920*/  @P0 STG.E desc[UR36][R8.64+0xa4], R77 ;  /* 0x0000a44d08000986 */ /* 0x000fe2000c101924 */
[----:B------:R-:W-:-:S13]  /*5930*/  ISETP.GT.AND P0, PT, R3, 0x8, P5 ;  /* 0x000000080300780c */ /* 0x000fda0002f04270 */
[----:B------:R0:W-:Y:S01]  /*5940*/  @P0 STG.E desc[UR36][R10.64+0xa0], R13 ;  /* 0x0000a00d0a000986 */ /* 0x0001e2000c101924 */
[C---:B------:R-:W-:Y:S02]  /*5950*/  ISETP.GT.AND P0, PT, R3.reuse, 0x8, P3 ;  /* 0x000000080300780c */ /* 0x040fe40001f04270 */
[----:B------:R-:W-:Y:S01]  /*5960*/  ISETP.GT.AND P3, PT, R3, 0x8, P2 ;  /* 0x000000080300780c */ /* 0x000fe20001764270 */
[----:B0-----:R-:W-:-:S10]  /*5970*/  FMUL R13, R82, R88 ;  /* 0x00000058520d7220 */ /* 0x001fd40000400000 */
[----:B------:R-:W-:Y:S01]  /*5980*/  @P0 STG.E desc[UR36][R10.64+0xa4], R79 ;  /* 0x0000a44f0a000986 */ /* 0x000fe2000c101924 */
[----:B------:R-:W-:-:S13]  /*5990*/  ISETP.GT.AND P0, PT, R3, RZ, P4 ;  /* 0x000000ff0300720c */ /* 0x000fda0002704270 */
[----:B------:R0:W-:Y:S01]  /*59a0*/  @P0 STG.E desc[UR36][R8.64+0xc0], R5 ;  /* 0x0000c00508000986 */ /* 0x0001e2000c101924 */
[----:B------:R-:W-:-:S04]  /*59b0*/  ISETP.GT.AND P0, PT, R4, 0x31, PT ;  /* 0x000000310400780c */ /* 0x000fc80003f04270 */
[----:B------:R-:W-:Y:S01]  /*59c0*/  ISETP.GT.AND P1, PT, R3, RZ, P0 ;  /* 0x000000ff0300720c */ /* 0x000fe20000724270 */
[----:B0-----:R-:W-:-:S12]  /*59d0*/  FMUL R5, R84, R88 ;  /* 0x0000005854057220 */ /* 0x001fd80000400000 */
[----:B------:R-:W-:Y:S01]  /*59e0*/  @P1 STG.E desc[UR36][R8.64+0xc4], R81 ;  /* 0x0000c45108001986 */ /* 0x000fe2000c101924 */
[----:B------:R-:W-:-:S13]  /*59f0*/  ISETP.GT.AND P1, PT, R3, 0x8, P4 ;  /* 0x000000080300780c */ /* 0x000fda0002724270 */
[----:B------:R0:W-:Y:S01]  /*5a00*/  @P1 STG.E desc[UR36][R10.64+0xc0], R13 ;  /* 0x0000c00d0a001986 */ /* 0x0001e2000c101924 */
[----:B------:R-:W-:-:S13]  /*5a10*/  ISETP.GT.AND P1, PT, R3, 0x8, P0 ;  /* 0x000000080300780c */ /* 0x000fda0000724270 */
[----:B------:R-:W-:Y:S01]  /*5a20*/  @P1 STG.E desc[UR36][R10.64+0xc4], R83 ;  /* 0x0000c4530a001986 */ /* 0x000fe2000c101924 */
[----:B------:R-:W-:-:S05]  /*5a30*/  IADD3 R14, P1, R101, R10, RZ ;  /* 0x0000000a650e7210 */ /* 0x000fca0007f3e0ff */
[----:B------:R-:W-:Y:S01]  /*5a40*/  IMAD.X R15, R19, 0x1, R11, P1 ;  /* 0x00000001130f7824 */ /* 0x000fe200008e060b */
[----:B------:R-:W-:-:S13]  /*5a50*/  ISETP.GT.AND P1, PT, R3, RZ, P2 ;  /* 0x000000ff0300720c */ /* 0x000fda0001724270 */
[----:B------:R1:W-:Y:S01]  /*5a60*/  @P1 STG.E desc[UR36][R8.64+0xe0], R5 ;  /* 0x0000e00508001986 */ /* 0x0003e2000c101924 */
[----:B------:R-:W-:-:S05]  /*5a70*/  IADD3 R20, P1, R101, R10, RZ ;  /* 0x0000000a65147210 */ /* 0x000fca0007f3e0ff */
[----:B------:R-:W-:Y:S01]  /*5a80*/  IMAD.X R21, R19, 0x1, R11, P1 ;  /* 0x0000000113157824 */ /* 0x000fe200008e060b */
[----:B------:R-:W-:-:S05]  /*5a90*/  IADD3 R12, P1, R101, R8, RZ ;  /* 0x00000008650c7210 */ /* 0x000fca0007f3e0ff */
[----:B0-----:R-:W-:Y:S01]  /*5aa0*/  IMAD.X R13, R19, 0x1, R9, P1 ;  /* 0x00000001130d7824 */ /* 0x001fe200008e0609 */
[----:B------:R-:W-:Y:S01]  /*5ab0*/  ISETP.GT.AND P1, PT, R4, 0x39, PT ;  /* 0x000000390400780c */ /* 0x000fe20003f24270 */
[-C--:B------:R-:W-:Y:S01]  /*5ac0*/  FMUL R19, R86, R88.reuse ;  /* 0x0000005856137220 */ /* 0x080fe20000400000 */
[----:B-1----:R-:W-:Y:S02]  /*5ad0*/  FMUL R5, R24, R88 ;  /* 0x0000005818057220 */ /* 0x002fe40000400000 */
[----:B------:R-:W-:-:S13]  /*5ae0*/  ISETP.GT.AND P5, PT, R3, RZ, P1 ;  /* 0x000000ff0300720c */ /* 0x000fda0000fa4270 */
[----:B------:R-:W-:Y:S01]  /*5af0*/  @P5 STG.E desc[UR36][R8.64+0xe4], R85 ;  /* 0x0000e45508005986 */ /* 0x000fe2000c101924 */
[----:B------:R-:W-:-:S03]  /*5b00*/  ISETP.GT.AND P5, PT, R4, 0x1, PT ;  /* 0x000000010400780c */ /* 0x000fc60003fa4270 */
[----:B------:R0:W-:Y:S01]  /*5b10*/  @P3 STG.E desc[UR36][R10.64+0xe0], R19 ;  /* 0x0000e0130a003986 */ /* 0x0001e2000c101924 */
[C---:B------:R-:W-:Y:S02]  /*5b20*/  ISETP.GT.AND P3, PT, R3.reuse, 0x8, P1 ;  /* 0x000000080300780c */ /* 0x040fe40000f64270 */
[----:B------:R-:W-:Y:S01]  /*5b30*/  ISETP.GT.AND P5, PT, R3, 0x80, P5 ;  /* 0x000000800300780c */ /* 0x000fe20002fa4270 */
[----:B0-----:R-:W-:-:S10]  /*5b40*/  FMUL R19, R26, R88 ;  /* 0x000000581a137220 */ /* 0x001fd40000400000 */
[----:B------:R0:W-:Y:S01]  /*5b50*/  @P3 STG.E desc[UR36][R10.64+0xe4], R87 ;  /* 0x0000e4570a003986 */ /* 0x0001e2000c101924 */
[C---:B------:R-:W-:Y:S01]  /*5b60*/  ISETP.GT.AND P3, PT, R3.reuse, 0x80, P6 ;  /* 0x000000800300780c */ /* 0x040fe20003764270 */
[----:B------:R-:W-:Y:S01]  /*5b70*/  @P5 IMAD.MOV.U32 R8, RZ, RZ, R12 ;  /* 0x000000ffff085224 */ /* 0x000fe200078e000c */
[----:B------:R-:W-:Y:S01]  /*5b80*/  ISETP.GT.AND P6, PT, R3, 0x88, P6 ;  /* 0x000000880300780c */ /* 0x000fe200037c4270 */
[----:B------:R-:W-:Y:S02]  /*5b90*/  @P5 IMAD.MOV.U32 R9, RZ, RZ, R13 ;  /* 0x000000ffff095224 */ /* 0x000fe400078e000d */
[----:B0-----:R-:W-:-:S08]  /*5ba0*/  FMUL R11, R30, R88 ;  /* 0x000000581e0b7220 */ /* 0x001fd00000400000 */
[----:B------:R0:W-:Y:S01]  /*5bb0*/  @P3 STG.E desc[UR36][R12.64], R5 ;  /* 0x000000050c003986 */ /* 0x0001e2000c101924 */
[----:B------:R-:W-:-:S03]  /*5bc0*/  ISETP.NE.AND P3, PT, R56, RZ, PT ;  /* 0x000000ff3800720c */ /* 0x000fc60003f65270 */
[----:B------:R-:W-:Y:S01]  /*5bd0*/  @P5 STG.E desc[UR36][R8.64+0x4], R25 ;  /* 0x0000041908005986 */ /* 0x000fe2000c101924 */
[----:B------:R-:W-:-:S03]  /*5be0*/  ISETP.NE.AND P5, PT, R57, RZ, PT ;  /* 0x000000ff3900720c */ /* 0x000fc60003fa5270 */
[----:B------:R1:W-:Y:S01]  /*5bf0*/  @P6 STG.E desc[UR36][R14.64], R19 ;  /* 0x000000130e006986 */ /* 0x0003e2000c101924 */
[----:B------:R-:W-:Y:S01]  /*5c00*/  ISETP.GT.AND P6, PT, R4, 0x1, PT ;  /* 0x000000010400780c */ /* 0x000fe20003fc4270 */
[----:B0-----:R-:W-:-:S03]  /*5c10*/  FMUL R5, R28, R88 ;  /* 0x000000581c057220 */ /* 0x001fc60000400000 */
[----:B------:R-:W-:Y:S01]  /*5c20*/  ISETP.GT.AND P6, PT, R3, 0x88, P6 ;  /* 0x000000880300780c */ /* 0x000fe200037c4270 */
[----:B-1----:R-:W-:-:S12]  /*5c30*/  FMUL R15, R44, R88 ;  /* 0x000000582c0f7220 */ /* 0x002fd80000400000 */
[----:B------:R-:W-:Y:S01]  /*5c40*/  @P6 STG.E desc[UR36][R20.64+0x4], R27 ;  /* 0x0000041b14006986 */ /* 0x000fe2000c101924 */
[----:B------:R-:W-:-:S04]  /*5c50*/  ISETP.GT.AND P6, PT, R4, 0x8, PT ;  /* 0x000000080400780c */ /* 0x000fc80003fc4270 */
[----:B------:R-:W-:-:S13]  /*5c60*/  ISETP.GT.AND P6, PT, R3, 0x80, P6 ;  /* 0x000000800300780c */ /* 0x000fda00037c4270 */
[----:B------:R-:W-:Y:S01]  /*5c70*/  @P6 IMAD.MOV.U32 R8, RZ, RZ, R12 ;  /* 0x000000ffff086224 */ /* 0x000fe200078e000c */
[----:B------:R-:W-:-:S05]  /*5c80*/  @P6 MOV R9, R13 ;  /* 0x0000000d00096202 */ /* 0x000fca0000000f00 */
[----:B------:R0:W-:Y:S01]  /*5c90*/  @P6 STG.E desc[UR36][R8.64+0x20], R5 ;  /* 0x0000200508006986 */ /* 0x0001e2000c101924 */
[----:B------:R-:W-:-:S04]  /*5ca0*/  ISETP.GT.AND P6, PT, R4, 0x9, PT ;  /* 0x000000090400780c */ /* 0x000fc80003fc4270 */
[----:B------:R-:W-:Y:S01]  /*5cb0*/  ISETP.GT.AND P6, PT, R3, 0x80, P6 ;  /* 0x000000800300780c */ /* 0x000fe200037c4270 */
[----:B0-----:R-:W-:-:S12]  /*5cc0*/  FMUL R5, R32, R88 ;  /* 0x0000005820057220 */ /* 0x001fd80000400000 */
[----:B------:R-:W-:Y:S02]  /*5cd0*/  @P6 IMAD.MOV.U32 R8, RZ, RZ, R12 ;  /* 0x000000ffff086224 */ /* 0x000fe400078e000c */
[----:B------:R-:W-:-:S05]  /*5ce0*/  @P6 IMAD.MOV.U32 R9, RZ, RZ, R13 ;  /* 0x000000ffff096224 */ /* 0x000fca00078e000d */
[----:B------:R-:W-:Y:S01]  /*5cf0*/  @P6 STG.E desc[UR36][R8.64+0x24], R29 ;  /* 0x0000241d08006986 */ /* 0x000fe2000c101924 */
[----:B------:R-:W-:-:S04]  /*5d00*/  ISETP.GT.AND P6, PT, R4, 0x8, PT ;  /* 0x000000080400780c */ /* 0x000fc80003fc4270 */
[----:B------:R-:W-:-:S13]  /*5d10*/  ISETP.GT.AND P6, PT, R3, 0x88, P6 ;  /* 0x000000880300780c */ /* 0x000fda00037c4270 */
[----:B------:R0:W-:Y:S01]  /*5d20*/  @P6 STG.E desc[UR36][R6.64+0x20], R11 ;  /* 0x0000200b06006986 */ /* 0x0001e2000c101924 */
[----:B------:R-:W-:-:S04]  /*5d30*/  ISETP.GT.AND P6, PT, R4, 0x9, PT ;  /* 0x000000090400780c */ /* 0x000fc80003fc4270 */
[----:B------:R-:W-:Y:S01]  /*5d40*/  ISETP.GT.AND P6, PT, R3, 0x88, P6 ;  /* 0x000000880300780c */ /* 0x000fe200037c4270 */
[----:B0-----:R-:W-:-:S12]  /*5d50*/  FMUL R11, R34, R88 ;  /* 0x00000058220b7220 */ /* 0x001fd80000400000 */
[----:B------:R-:W-:Y:S01]  /*5d60*/  @P6 STG.E desc[UR36][R6.64+0x24], R31 ;  /* 0x0000241f06006986 */ /* 0x000fe2000c101924 */
[----:B------:R-:W-:-:S04]  /*5d70*/  ISETP.GT.AND P6, PT, R4, 0x10, PT ;  /* 0x000000100400780c */ /* 0x000fc80003fc4270 */
[----:B------:R-:W-:-:S13]  /*5d80*/  ISETP.GT.AND P6, PT, R3, 0x80, P6 ;  /* 0x000000800300780c */ /* 0x000fda00037c4270 */
[----:B------:R-:W-:Y:S02]  /*5d90*/  @P6 IMAD.MOV.U32 R8, RZ, RZ, R12 ;  /* 0x000000ffff086224 */ /* 0x000fe400078e000c */
[----:B------:R-:W-:-:S05]  /*5da0*/  @P6 IMAD.MOV.U32 R9, RZ, RZ, R13 ;  /* 0x000000ffff096224 */ /* 0x000fca00078e000d */
        /* <DEDUP_REMOVED lines=38> */
[----:B------:R-:W-:-:S13]  /*6010*/  ISETP.GT.AND P6, PT, R3, 0x80, P6 ;  /* 0x000000800300780c */ /* 0x000fda00037c4270 */
[----:B0-----:R-:W-:Y:S02]  /*6020*/  @P6 IMAD.MOV.U32 R8, RZ, RZ, R12 ;  /* 0x000000ffff086224 */ /* 0x001fe400078e000c */
[----:B------:R-:W-:-:S05]  /*6030*/  @P6 IMAD.MOV.U32 R9, RZ, RZ, R13 ;  /* 0x000000ffff096224 */ /* 0x000fca00078e000d */
[----:B------:R0:W-:Y:S01]  /*6040*/  @P6 STG.E desc[UR36][R8.64+0x84], R41 ;  /* 0x0000842908006986 */ /* 0x0001e2000c101924 */
[----:B------:R-:W-:-:S04]  /*6050*/  ISETP.GT.AND P6, PT, R4, 0x20, PT ;  /* 0x000000200400780c */ /* 0x000fc80003fc4270 */
[----:B------:R-:W-:Y:S01]  /*6060*/  ISETP.GT.AND P6, PT, R3, 0x88, P6 ;  /* 0x000000880300780c */ /* 0x000fe200037c4270 */
[----:B0-----:R-:W-:-:S12]  /*6070*/  FMUL R9, R46, R88 ;  /* 0x000000582e097220 */ /* 0x001fd80000400000 */
[----:B------:R0:W-:Y:S01]  /*6080*/  @P6 STG.E desc[UR36][R6.64+0x80], R11 ;  /* 0x0000800b06006986 */ /* 0x0001e2000c101924 */
[----:B------:R-:W-:-:S04]  /*6090*/  ISETP.GT.AND P6, PT, R4, 0x21, PT ;  /* 0x000000210400780c */ /* 0x000fc80003fc4270 */
[----:B------:R-:W-:Y:S01]  /*60a0*/  ISETP.GT.AND P6, PT, R3, 0x88, P6 ;  /* 0x000000880300780c */ /* 0x000fe200037c4270 */
[----:B0-----:R-:W-:-:S12]  /*60b0*/  FMUL R11, R48, R88 ;  /* 0x00000058300b7220 */ /* 0x001fd80000400000 */
[----:B------:R-:W-:Y:S01]  /*60c0*/  @P6 IMAD.MOV.U32 R4, RZ, RZ, R6 ;  /* 0x000000ffff046224 */ /* 0x000fe200078e0006 */
[----:B------:R-:W-:-:S05]  /*60d0*/  @P6 MOV R5, R7 ;  /* 0x0000000700056202 */ /* 0x000fca0000000f00 */
[----:B------:R0:W-:Y:S01]  /*60e0*/  @P6 STG.E desc[UR36][R4.64+0x84], R43 ;  /* 0x0000842b04006986 */ /* 0x0001e2000c101924 */
[C---:B------:R-:W-:Y:S02]  /*60f0*/  ISETP.GT.AND P6, PT, R3.reuse, 0x80, P5 ;  /* 0x000000800300780c */ /* 0x040fe40002fc4270 */
[----:B------:R-:W-:-:S11]  /*6100*/  ISETP.GT.AND P5, PT, R3, 0x88, P5 ;  /* 0x000000880300780c */ /* 0x000fd60002fa4270 */
[----:B0-----:R-:W-:Y:S02]  /*6110*/  @P6 IMAD.MOV.U32 R4, RZ, RZ, R12 ;  /* 0x000000ffff046224 */ /* 0x001fe400078e000c */
[----:B------:R-:W-:-:S05]  /*6120*/  @P6 IMAD.MOV.U32 R5, RZ, RZ, R13 ;  /* 0x000000ffff056224 */ /* 0x000fca00078e000d */
[----:B------:R0:W-:Y:S01]  /*6130*/  @P6 STG.E desc[UR36][R4.64+0xa0], R15 ;  /* 0x0000a00f04006986 */ /* 0x0001e2000c101924 */
[C---:B------:R-:W-:Y:S02]  /*6140*/  ISETP.GT.AND P6, PT, R3.reuse, 0x80, P3 ;  /* 0x000000800300780c */ /* 0x040fe40001fc4270 */
[----:B------:R-:W-:-:S11]  /*6150*/  ISETP.GT.AND P3, PT, R3, 0x88, P3 ;  /* 0x000000880300780c */ /* 0x000fd60001f64270 */
[----:B0-----:R-:W-:Y:S02]  /*6160*/  @P6 IMAD.MOV.U32 R4, RZ, RZ, R12 ;  /* 0x000000ffff046224 */ /* 0x001fe400078e000c */
[----:B------:R-:W-:-:S05]  /*6170*/  @P6 IMAD.MOV.U32 R5, RZ, RZ, R13 ;  /* 0x000000ffff056224 */ /* 0x000fca00078e000d */
[----:B------:R0:W-:Y:S02]  /*6180*/  @P6 STG.E desc[UR36][R4.64+0xa4], R45 ;  /* 0x0000a42d04006986 */ /* 0x0001e4000c101924 */
[----:B0-----:R-:W-:Y:S02]  /*6190*/  @P5 IMAD.MOV.U32 R4, RZ, RZ, R6 ;  /* 0x000000ffff045224 */ /* 0x001fe400078e0006 */
[----:B------:R-:W-:-:S05]  /*61a0*/  @P5 IMAD.MOV.U32 R5, RZ, RZ, R7 ;  /* 0x000000ffff055224 */ /* 0x000fca00078e0007 */
[----:B------:R0:W-:Y:S01]  /*61b0*/  @P5 STG.E desc[UR36][R4.64+0xa0], R9 ;  /* 0x0000a00904005986 */ /* 0x0001e2000c101924 */
[C---:B------:R-:W-:Y:S02]  /*61c0*/  ISETP.GT.AND P5, PT, R3.reuse, 0x80, P4 ;  /* 0x000000800300780c */ /* 0x040fe400027a4270 */
[----:B------:R-:W-:Y:S01]  /*61d0*/  ISETP.GT.AND P4, PT, R3, 0x88, P4 ;  /* 0x000000880300780c */ /* 0x000fe20002784270 */
[----:B0-----:R-:W-:Y:S01]  /*61e0*/  @P3 IMAD.MOV.U32 R4, RZ, RZ, R6 ;  /* 0x000000ffff043224 */ /* 0x001fe200078e0006 */
[----:B------:R-:W-:Y:S01]  /*61f0*/  @P3 MOV R5, R7 ;  /* 0x0000000700053202 */ /* 0x000fe20000000f00 */
[----:B------:R-:W-:-:S04]  /*6200*/  FMUL R9, R52, R88 ;  /* 0x0000005834097220 */ /* 0x000fc80000400000 */
[----:B------:R0:W-:Y:S01]  /*6210*/  @P3 STG.E desc[UR36][R4.64+0xa4], R47 ;  /* 0x0000a42f04003986 */ /* 0x0001e2000c101924 */
[C---:B------:R-:W-:Y:S02]  /*6220*/  ISETP.GT.AND P3, PT, R3.reuse, 0x80, P0 ;  /* 0x000000800300780c */ /* 0x040fe40000764270 */
[----:B------:R-:W-:Y:S01]  /*6230*/  ISETP.GT.AND P0, PT, R3, 0x88, P0 ;  /* 0x000000880300780c */ /* 0x000fe20000704270 */
[----:B0-----:R-:W-:Y:S02]  /*6240*/  @P5 IMAD.MOV.U32 R4, RZ, RZ, R12 ;  /* 0x000000ffff045224 */ /* 0x001fe400078e000c */
[----:B------:R-:W-:-:S05]  /*6250*/  @P5 IMAD.MOV.U32 R5, RZ, RZ, R13 ;  /* 0x000000ffff055224 */ /* 0x000fca00078e000d */
[----:B------:R0:W-:Y:S01]  /*6260*/  @P5 STG.E desc[UR36][R4.64+0xc0], R11 ;  /* 0x0000c00b04005986 */ /* 0x0001e2000c101924 */
[C---:B------:R-:W-:Y:S02]  /*6270*/  ISETP.GT.AND P5, PT, R3.reuse, 0x80, P2 ;  /* 0x000000800300780c */ /* 0x040fe400017a4270 */
[----:B------:R-:W-:Y:S01]  /*6280*/  ISETP.GT.AND P2, PT, R3, 0x88, P2 ;  /* 0x000000880300780c */ /* 0x000fe20001744270 */
[----:B0-----:R-:W-:Y:S02]  /*6290*/  @P3 IMAD.MOV.U32 R4, RZ, RZ, R12 ;  /* 0x000000ffff043224 */ /* 0x001fe400078e000c */
[----:B------:R-:W-:Y:S01]  /*62a0*/  FMUL R11, R54, R88 ;  /* 0x00000058360b7220 */ /* 0x000fe20000400000 */
[----:B------:R-:W-:-:S05]  /*62b0*/  @P3 IMAD.MOV.U32 R5, RZ, RZ, R13 ;  /* 0x000000ffff053224 */ /* 0x000fca00078e000d */
[----:B------:R0:W-:Y:S01]  /*62c0*/  @P3 STG.E desc[UR36][R4.64+0xc4], R49 ;  /* 0x0000c43104003986 */ /* 0x0001e2000c101924 */
[C---:B------:R-:W-:Y:S02]  /*62d0*/  ISETP.GT.AND P3, PT, R3.reuse, 0x80, P1 ;  /* 0x000000800300780c */ /* 0x040fe40000f64270 */
[----:B------:R-:W-:Y:S01]  /*62e0*/  ISETP.GT.AND P1, PT, R3, 0x88, P1 ;  /* 0x000000880300780c */ /* 0x000fe20000f24270 */
[----:B------:R-:W-:Y:S01]  /*62f0*/  FMUL R3, R50, R88 ;  /* 0x0000005832037220 */ /* 0x000fe20000400000 */
[----:B0-----:R-:W-:Y:S02]  /*6300*/  @P4 IMAD.MOV.U32 R4, RZ, RZ, R6 ;  /* 0x000000ffff044224 */ /* 0x001fe400078e0006 */
[----:B------:R-:W-:-:S05]  /*6310*/  @P4 IMAD.MOV.U32 R5, RZ, RZ, R7 ;  /* 0x000000ffff054224 */ /* 0x000fca00078e0007 */
[----:B------:R0:W-:Y:S02]  /*6320*/  @P4 STG.E desc[UR36][R4.64+0xc0], R3 ;  /* 0x0000c00304004986 */ /* 0x0001e4000c101924 */
[----:B0-----:R-:W-:Y:S01]  /*6330*/  @P0 IMAD.MOV.U32 R4, RZ, RZ, R6 ;  /* 0x000000ffff040224 */ /* 0x001fe200078e0006 */
[----:B------:R-:W-:-:S05]  /*6340*/  @P0 MOV R5, R7 ;  /* 0x0000000700050202 */ /* 0x000fca0000000f00 */
[----:B------:R0:W-:Y:S02]  /*6350*/  @P0 STG.E desc[UR36][R4.64+0xc4], R51 ;  /* 0x0000c43304000986 */ /* 0x0001e4000c101924 */
[----:B0-----:R-:W-:Y:S02]  /*6360*/  @P5 IMAD.MOV.U32 R4, RZ, RZ, R12 ;  /* 0x000000ffff045224 */ /* 0x001fe400078e000c */
[----:B------:R-:W-:-:S05]  /*6370*/  @P5 IMAD.MOV.U32 R5, RZ, RZ, R13 ;  /* 0x000000ffff055224 */ /* 0x000fca00078e000d */
[----:B------:R0:W-:Y:S04]  /*6380*/  @P5 STG.E desc[UR36][R4.64+0xe0], R9 ;  /* 0x0000e00904005986 */ /* 0x0001e8000c101924 */
[----:B------:R1:W-:Y:S01]  /*6390*/  @P3 STG.E desc[UR36][R12.64+0xe4], R53 ;  /* 0x0000e4350c003986 */ /* 0x0003e2000c101924 */
[----:B0-----:R-:W-:Y:S02]  /*63a0*/  @P2 IMAD.MOV.U32 R4, RZ, RZ, R6 ;  /* 0x000000ffff042224 */ /* 0x001fe400078e0006 */
[----:B------:R-:W-:-:S05]  /*63b0*/  @P2 IMAD.MOV.U32 R5, RZ, RZ, R7 ;  /* 0x000000ffff052224 */ /* 0x000fca00078e0007 */
[----:B------:R1:W-:Y:S04]  /*63c0*/  @P2 STG.E desc[UR36][R4.64+0xe0], R11 ;  /* 0x0000e00b04002986 */ /* 0x0003e8000c101924 */
[----:B------:R1:W-:Y:S02]  /*63d0*/  @P1 STG.E desc[UR36][R6.64+0xe4], R55 ;  /* 0x0000e43706001986 */ /* 0x0003e4000c101924 */
.L_x_152:
[----:B------:R-:W-:Y:S05]  /*63e0*/  BSYNC B0 ;  /* 0x0000000000007941 */ /* 0x000fea0003800000 */
.L_x_28:
[----:B------:R-:W-:Y:S01]  /*63f0*/  IADD3 R16, P0, R16, UR38, RZ ;  /* 0x0000002610107c10 */ /* 0x000fe2000ff1e0ff */
[----:B------:R-:W-:Y:S01]  /*6400*/  ULDC.64 UR4, c[0x0][0x650] ;  /* 0x0001940000047ab9 */ /* 0x000fe20000000a00 */
[----:B------:R-:W-:Y:S01]  /*6410*/  PRMT R3, RZ, 0x7610, R3 ;  /* 0x00007610ff037816 */ /* 0x000fe20000000003 */
[----:B------:R-:W-:Y:S01]  /*6420*/  IMAD.MOV.U32 R101, RZ, RZ, -0x1 ;  /* 0xffffffffff657424 */ /* 0x000fe200078e00ff */
[----:B------:R-:W-:Y:S01]  /*6430*/  IADD3.X R17, R17, UR41, RZ, P0, !PT ;  /* 0x0000002911117c10 */ /* 0x000fe200087fe4ff */
[----:B------:R-:W-:Y:S01]  /*6440*/  IMAD.MOV.U32 R19, RZ, RZ, -0x1 ;  /* 0xffffffffff137424 */ /* 0x000fe200078e00ff */
[----:B------:R-:W-:-:S04]  /*6450*/  ISETP.GE.U32.AND P0, PT, R16, UR4, PT ;  /* 0x0000000410007c0c */ /* 0x000fc8000bf06070 */
[----:B------:R-:W-:-:S13]  /*6460*/  ISETP.GE.U32.AND.EX P0, PT, R17, UR5, PT, P0 ;  /* 0x0000000511007c0c */ /* 0x000fda000bf06100 */
[----:B------:R-:W-:Y:S05]  /*6470*/  @P0 BRA `(.L_x_153) ;  /* 0x00000004004c0947 */ /* 0x000fea0003800000 */
[----:B-1--4-:R-:W1:Y:S01]  /*6480*/  LDC.64 R10, c[0x0][0x628] ;  /* 0x00018a00ff0a7b82 */ /* 0x012e620000000a00 */
[----:B------:R-:W4:Y:S01]  /*6490*/  S2R R12, SR_CTAID.X ;  /* 0x00000000000c7919 */ /* 0x000f220000002500 */
[----:B------:R-:W-:Y:S01]  /*64a0*/  IMAD.MOV.U32 R8, RZ, RZ, R16 ;  /* 0x000000ffff087224 */ /* 0x000fe200078e0010 */
[----:B0-----:R-:W-:Y:S01]  /*64b0*/  MOV R9, R17 ;  /* 0x0000001100097202 */ /* 0x001fe20000000f00 */
[----:B------:R-:W0:Y:S04]  /*64c0*/  S2R R20, SR_CTAID.Y ;  /* 0x0000000000147919 */ /* 0x000e280000002600 */
[----:B------:R-:W0:Y:S08]  /*64d0*/  LDC R0, c[0x0][0x630] ;  /* 0x00018c00ff007b82 */ /* 0x000e300000000800 */
[----:B------:R-:W0:Y:S01]  /*64e0*/  LDC.64 R14, c[0x0][0x620] ;  /* 0x00018800ff0e7b82 */ /* 0x000e220000000a00 */
[----:B-1----:R-:W-:-:S04]  /*64f0*/  ISETP.NE.U32.AND P0, PT, R10, RZ, PT ;  /* 0x000000ff0a00720c */ /* 0x002fc80003f05070 */
[----:B------:R-:W-:-:S13]  /*6500*/  ISETP.NE.AND.EX P0, PT, R11, RZ, PT, P0 ;  /* 0x000000ff0b00720c */ /* 0x000fda0003f05300 */
[----:B0---4-:R-:W-:Y:S05]  /*6510*/  @!P0 BRA `(.L_x_154) ;  /* 0x0000000000288947 */ /* 0x011fea0003800000 */
[----:B------:R-:W0:Y:S02]  /*6520*/  LDC R3, c[0x0][0x634] ;  /* 0x00018d00ff037b82 */ /* 0x000e240000000800 */
[----:B0-----:R-:W-:-:S05]  /*6530*/  IADD3 R3, P0, R16, R3, RZ ;  /* 0x0000000310037210 */ /* 0x001fca0007f1e0ff */
[----:B------:R-:W-:-:S04]  /*6540*/  IMAD.X R13, RZ, RZ, R17, P0 ;  /* 0x000000ffff0d7224 */ /* 0x000fc800000e0611 */
[----:B------:R-:W-:-:S04]  /*6550*/  IMAD.WIDE.U32 R4, R13, R10, RZ ;  /* 0x0000000a0d047225 */ /* 0x000fc800078e00ff */
[----:B------:R-:W-:-:S04]  /*6560*/  IMAD.WIDE.U32 R6, P0, R3, R11, R4 ;  /* 0x0000000b03067225 */ /* 0x000fc80007800004 */
[----:B------:R-:W-:-:S04]  /*6570*/  IMAD.WIDE.U32 R4, R3, R10, RZ ;  /* 0x0000000a03047225 */ /* 0x000fc800078e00ff */
[----:B------:R-:W-:Y:S01]  /*6580*/  IMAD.X R9, RZ, RZ, RZ, P0 ;  /* 0x000000ffff097224 */ /* 0x000fe200000e06ff */
[----:B------:R-:W-:Y:S01]  /*6590*/  IADD3 RZ, P0, R5, R6, RZ ;  /* 0x0000000605ff7210 */ /* 0x000fe20007f1e0ff */
[----:B------:R-:W-:-:S04]  /*65a0*/  IMAD.MOV.U32 R8, RZ, RZ, R7 ;  /* 0x000000ffff087224 */ /* 0x000fc800078e0007 */
[----:B------:R-:W-:-:S08]  /*65b0*/  IMAD.WIDE.U32.X R8, R13, R11, R8, P0 ;  /* 0x0000000b0d087225 */ /* 0x000fd000000e0408 */
.L_x_154:
[-CC-:B------:R-:W-:Y:S01]  /*65c0*/  SHF.R.U64 R19, R8, R0.reuse, R9.reuse ;  /* 0x0000000008137219 */ /* 0x180fe20000001209 */
[----:B------:R-:W0:Y:S01]  /*65d0*/  LDC.64 R26, c[0x0][0x640] ;  /* 0x00019000ff1a7b82 */ /* 0x000e220000000a00 */
[----:B------:R-:W-:Y:S01]  /*65e0*/  SHF.R.U32.HI R0, RZ, R0, R9 ;  /* 0x00000000ff007219 */ /* 0x000fe20000011609 */
[----:B------:R-:W-:Y:S01]  /*65f0*/  ULDC UR4, c[0x0][0x150] ;  /* 0x0000540000047ab9 */ /* 0x000fe20000000800 */
[----:B------:R-:W-:Y:S02]  /*6600*/  IADD3 R3, P0, RZ, -R19, RZ ;  /* 0x80000013ff037210 */ /* 0x000fe40007f1e0ff */
[----:B------:R-:W-:-:S03]  /*6610*/  I2FP.F32.U32 R7, R12 ;  /* 0x0000000c00077245 */ /* 0x000fc60000201000 */
[----:B------:R-:W1:Y:S01]  /*6620*/  LDC R6, c[0x0][0x618] ;  /* 0x00018600ff067b82 */ /* 0x000e620000000800 */
[----:B------:R-:W-:Y:S02]  /*6630*/  IMAD.X R5, RZ, RZ, ~R0, P0 ;  /* 0x000000ffff057224 */ /* 0x000fe400000e0e00 */
[----:B------:R-:W-:Y:S01]  /*6640*/  FMUL R7, R7, UR4 ;  /* 0x0000000407077c20 */ /* 0x000fe20008400000 */
[----:B------:R-:W-:Y:S01]  /*6650*/  ULDC UR4, c[0x0][0x154] ;  /* 0x0000550000047ab9 */ /* 0x000fe20000000800 */
[-C--:B------:R-:W-:Y:S02]  /*6660*/  IMAD R0, R5, R14.reuse, RZ ;  /* 0x0000000e05007224 */ /* 0x080fe400078e02ff */
[C---:B------:R-:W-:Y:S01]  /*6670*/  IMAD.WIDE.U32 R4, R3.reuse, R14, R16 ;  /* 0x0000000e03047225 */ /* 0x040fe200078e0010 */
[----:B------:R-:W4:Y:S01]  /*6680*/  LDC R11, c[0x0][0x608] ;  /* 0x00018200ff0b7b82 */ /* 0x000f220000000800 */
[----:B------:R-:W2:Y:S02]  /*6690*/  F2I.U32.TRUNC.NTZ R7, R7 ;  /* 0x0000000700077305 */ /* 0x000ea4000020f000 */
[----:B------:R-:W-:-:S04]  /*66a0*/  IMAD R3, R3, R15, R0 ;  /* 0x0000000f03037224 */ /* 0x000fc800078e0200 */
[----:B------:R-:W-:Y:S01]  /*66b0*/  IMAD.IADD R3, R5, 0x1, R3 ;  /* 0x0000000105037824 */ /* 0x000fe200078e0203 */
[----:B------:R-:W3:Y:S01]  /*66c0*/  LDC R8, c[0x0][0x658] ;  /* 0x00019600ff087b82 */ /* 0x000ee20000000800 */
[----:B------:R-:W-:Y:S02]  /*66d0*/  I2FP.F32.U32 R5, R20 ;  /* 0x0000001400057245 */ /* 0x000fe40000201000 */
[----:B0-----:R-:W-:-:S04]  /*66e0*/  ISETP.NE.U32.AND P0, PT, R26, RZ, PT ;  /* 0x000000ff1a00720c */ /* 0x001fc80003f05070 */
[----:B------:R-:W-:Y:S01]  /*66f0*/  ISETP.NE.AND.EX P0, PT, R27, RZ, PT, P0 ;  /* 0x000000ff1b00720c */ /* 0x000fe20003f05300 */
[----:B------:R-:W0:Y:S01]  /*6700*/  LDC R9, c[0x0][0x144] ;  /* 0x00005100ff097b82 */ /* 0x000e220000000800 */
[-C--:B-1----:R-:W-:Y:S01]  /*6710*/  SHF.R.U64 R13, R4, R6.reuse, R3 ;  /* 0x00000006040d7219 */ /* 0x082fe20000001203 */
[----:B--2---:R-:W-:Y:S01]  /*6720*/  IMAD.MOV R7, RZ, RZ, -R7 ;  /* 0x000000ffff077224 */ /* 0x004fe200078e0a07 */
[----:B------:R-:W-:Y:S01]  /*6730*/  SHF.R.U32.HI R0, RZ, R6, R3 ;  /* 0x00000006ff007219 */ /* 0x000fe20000011603 */
[----:B------:R-:W-:-:S04]  /*6740*/  FMUL R6, R5, UR4 ;  /* 0x0000000405067c20 */ /* 0x000fc80008400000 */
[----:B------:R-:W1:Y:S01]  /*6750*/  LDC R21, c[0x0][0x148] ;  /* 0x00005200ff157b82 */ /* 0x000e620000000800 */
[----:B------:R2:W0:Y:S01]  /*6760*/  F2I.U32.TRUNC.NTZ R14, R6 ;  /* 0x00000006000e7305 */ /* 0x000422000020f000 */
[-CC-:B----4-:R-:W-:Y:S02]  /*6770*/  SHF.R.U64 R10, R13, R11.reuse, R0.reuse ;  /* 0x0000000b0d0a7219 */ /* 0x190fe40000001200 */
[----:B------:R-:W-:-:S04]  /*6780*/  SHF.R.U32.HI R3, RZ, R11, R0 ;  /* 0x0000000bff037219 */ /* 0x000fc80000011600 */
[----:B------:R-:W4:Y:S01]  /*6790*/  LDC R24, c[0x0][0x648] ;  /* 0x00019200ff187b82 */ /* 0x000f220000000800 */
[-CC-:B---3--:R-:W-:Y:S02]  /*67a0*/  SHF.R.U64 R15, R10, R8.reuse, R3.reuse ;  /* 0x000000080a0f7219 */ /* 0x188fe40000001203 */
[----:B------:R-:W-:Y:S02]  /*67b0*/  SHF.R.U32.HI R5, RZ, R8, R3 ;  /* 0x00000008ff057219 */ /* 0x000fe40000011603 */
[----:B------:R-:W-:-:S03]  /*67c0*/  MOV R4, R15 ;  /* 0x0000000f00047202 */ /* 0x000fc60000000f00 */
[----:B------:R-:W3:Y:S01]  /*67d0*/  LDC R28, c[0x0][0x638] ;  /* 0x00018e00ff1c7b82 */ /* 0x000ee20000000800 */
[----:B0-----:R-:W-:-:S07]  /*67e0*/  IMAD R25, R9, R7, R12 ;  /* 0x0000000709197224 */ /* 0x001fce00078e020c */
[----:B------:R-:W0:Y:S08]  /*67f0*/  LDC R29, c[0x0][0x610] ;  /* 0x00018400ff1d7b82 */ /* 0x000e300000000800 */
[----:B------:R-:W0:Y:S01]  /*6800*/  LDC R30, c[0x0][0x600] ;  /* 0x00018000ff1e7b82 */ /* 0x000e220000000800 */
[----:B-12---:R-:W-:Y:S05]  /*6810*/  @!P0 BRA `(.L_x_155) ;  /* 0x0000000000288947 */ /* 0x006fea0003800000 */
[----:B------:R-:W1:Y:S02]  /*6820*/  LDC R0, c[0x0][0x64c] ;  /* 0x00019300ff007b82 */ /* 0x000e640000000800 */
[----:B-1----:R-:W-:-:S05]  /*6830*/  IADD3 R3, P0, R15, R0, RZ ;  /* 0x000000000f037210 */ /* 0x002fca0007f1e0ff */
        /* <DEDUP_REMOVED lines=8> */
.L_x_155:
[----:B------:R-:W-:Y:S01]  /*68c0*/  ISETP.NE.AND P0, PT, R2, 0x1, PT ;  /* 0x000000010200780c */ /* 0x000fe20003f05270 */
[----:B------:R-:W-:Y:S01]  /*68d0*/  IMAD.MOV R14, RZ, RZ, -R14 ;  /* 0x000000ffff0e7224 */ /* 0x000fe200078e0a0e */
[----:B----4-:R-:W-:Y:S02]  /*68e0*/  SHF.R.U64 R0, R4, R24, R5 ;  /* 0x0000001804007219 */ /* 0x010fe40000001205 */
[----:B------:R-:W-:Y:S02]  /*68f0*/  LOP3.LUT R3, R10, R99, RZ, 0xc0, !PT ;  /* 0x000000630a037212 */ /* 0x000fe400078ec0ff */
[----:B------:R-:W-:Y:S01]  /*6900*/  LOP3.LUT R6, R13, R98, RZ, 0xc0, !PT ;  /* 0x000000620d067212 */ /* 0x000fe200078ec0ff */
[----:B------:R-:W-:Y:S02]  /*6910*/  IMAD.MOV R4, RZ, RZ, -R0 ;  /* 0x000000ffff047224 */ /* 0x000fe400078e0a00 */
[----:B------:R-:W-:Y:S02]  /*6920*/  IMAD R0, R94, R0, R3 ;  /* 0x000000005e007224 */ /* 0x000fe400078e0203 */
[----:B---3--:R-:W-:-:S02]  /*6930*/  IMAD R3, R4, R28, R15 ;  /* 0x0000001c04037224 */ /* 0x008fc400078e020f */
[----:B------:R-:W-:Y:S02]  /*6940*/  @P0 IMAD R25, R21, R14, R20 ;  /* 0x0000000e15190224 */ /* 0x000fe400078e0214 */
[----:B0-----:R-:W-:Y:S02]  /*6950*/  IMAD R5, R3, R30, R6 ;  /* 0x0000001e03057224 */ /* 0x001fe400078e0206 */
[----:B------:R-:W-:Y:S02]  /*6960*/  IMAD R0, R0, R29, R25 ;  /* 0x0000001d00007224 */ /* 0x000fe400078e0219 */
[----:B------:R-:W-:-:S03]  /*6970*/  IMAD.MOV.U32 R4, RZ, RZ, 0x1 ;  /* 0x00000001ff047424 */ /* 0x000fc600078e00ff */
[----:B------:R-:W-:Y:S02]  /*6980*/  SEL R101, R5, R0, !P0 ;  /* 0x0000000005657207 */ /* 0x000fe40004000000 */
[----:B------:R-:W-:Y:S02]  /*6990*/  PRMT R3, R4, 0x7610, R3 ;  /* 0x0000761004037816 */ /* 0x000fe40000000003 */
[----:B------:R-:W-:-:S07]  /*69a0*/  SEL R0, R0, R5, !P0 ;  /* 0x0000000500007207 */ /* 0x000fce0004000000 */
.L_x_153:
[----:B------:R-:W-:Y:S01]  /*69b0*/  UIADD3 UR42, UR43, UR42, URZ ;  /* 0x0000002a2b2a7290 */ /* 0x000fe2000fffe03f */
[----:B------:R-:W-:Y:S02]  /*69c0*/  LOP3.LUT P0, RZ, R3, 0xff, RZ, 0xc0, !PT ;  /* 0x000000ff03ff7812 */ /* 0x000fe4000780c0ff */
[----:B------:R-:W-:Y:S01]  /*69d0*/  MOV R113, R0 ;  /* 0x0000000000717202 */ /* 0x000fe20000000f00 */
[----:B------:R-:W-:Y:S02]  /*69e0*/  USHF.R.U32.HI UR4, URZ, 0x1, UR42 ;  /* 0x000000013f047899 */ /* 0x000fe4000801162a */
[----:B------:R-:W-:Y:S02]  /*69f0*/  UISETP.GT.U32.AND UP1, UPT, UR42, 0x1, UPT ;  /* 0x000000012a00788c */ /* 0x000fe4000bf24070 */
[----:B------:R-:W-:Y:S02]  /*6a00*/  ULOP3.LUT UR4, UR4, 0x1, URZ, 0xc0, !UPT ;  /* 0x0000000104047892 */ /* 0x000fe4000f8ec03f */
[----:B------:R-:W-:-:S02]  /*6a10*/  UISETP.LT.U32.AND UP1, UPT, UR43, 0x2, UP1 ;  /* 0x000000022b00788c */ /* 0x000fc40008f21070 */
[----:B------:R-:W-:Y:S02]  /*6a20*/  UISETP.NE.U32.AND UP0, UPT, UR4, 0x1, UPT ;  /* 0x000000010400788c */ /* 0x000fe4000bf05070 */
[----:B------:R-:W-:Y:S02]  /*6a30*/  USEL UR5, URZ, 0x1, !UP1 ;  /* 0x000000013f057887 */ /* 0x000fe4000c800000 */
[----:B------:R-:W-:Y:S02]  /*6a40*/  UISETP.GT.U32.AND UP0, UPT, UR43, 0x1, !UP0 ;  /* 0x000000012b00788c */ /* 0x000fe4000c704070 */
[----:B------:R-:W-:Y:S02]  /*6a50*/  ULOP3.LUT UR42, UR42, 0x1, URZ, 0xc0, !UPT ;  /* 0x000000012a2a7892 */ /* 0x000fe4000f8ec03f */
[----:B------:R-:W-:-:S04]  /*6a60*/  USEL UR4, URZ, 0x1, !UP0 ;  /* 0x000000013f047887 */ /* 0x000fc8000c000000 */
[----:B------:R-:W-:Y:S01]  /*6a70*/  ULOP3.LUT UR40, UR4, UR40, UR5, 0x96, !UPT ;  /* 0x0000002804287292 */ /* 0x000fe2000f8e9605 */
[----:B------:R-:W-:Y:S11]  /*6a80*/  @P0 BRA `(.L_x_156) ;  /* 0xffffffa400cc0947 */ /* 0x000ff6000383ffff */
[----:B------:R-:W-:Y:S05]  /*6a90*/  EXIT ;  /* 0x000000000000794d */ /* 0x000fea0003800000 */
.L_x_3:
        /* <DEDUP_REMOVED lines=26> */
.L_x_158:
[--C-:B------:R-:W-:Y:S01]  /*6c40*/  SHF.R.U64 R14, R12, R20, R13.reuse ;  /* 0x000000140c0e7219 */ /* 0x100fe2000000120d */
[----:B------:R-:W0:Y:S01]  /*6c50*/  LDC R24, c[0x0][0x618] ;  /* 0x00018600ff187b82 */ /* 0x000e220000000800 */
[----:B------:R-:W-:Y:S01]  /*6c60*/  I2FP.F32.U32 R8, R6 ;  /* 0x0000000600087245 */ /* 0x000fe20000201000 */
[----:B------:R-:W-:Y:S01]  /*6c70*/  ULDC UR4, c[0x0][0x150] ;  /* 0x0000540000047ab9 */ /* 0x000fe20000000800 */
[----:B------:R-:W-:Y:S02]  /*6c80*/  SHF.R.U32.HI R7, RZ, R20, R13 ;  /* 0x00000014ff077219 */ /* 0x000fe4000001160d */
[----:B------:R-:W-:Y:S01]  /*6c90*/  IADD3 R11, P0, RZ, -R14, RZ ;  /* 0x8000000eff0b7210 */ /* 0x000fe20007f1e0ff */
[----:B------:R-:W-:Y:S01]  /*6ca0*/  FMUL R13, R8, UR4 ;  /* 0x00000004080d7c20 */ /* 0x000fe20008400000 */
[----:B------:R-:W-:Y:S01]  /*6cb0*/  ULDC UR4, c[0x0][0x154] ;  /* 0x0000550000047ab9 */ /* 0x000fe20000000800 */
[----:B------:R-:W1:Y:S02]  /*6cc0*/  LDC.64 R26, c[0x0][0x640] ;  /* 0x00019000ff1a7b82 */ /* 0x000e640000000a00 */
[----:B------:R-:W-:-:S02]  /*6cd0*/  IMAD.X R7, RZ, RZ, ~R7, P0 ;  /* 0x000000ffff077224 */ /* 0x000fc400000e0e07 */
[----:B------:R-:W2:Y:S01]  /*6ce0*/  F2I.U32.TRUNC.NTZ R13, R13 ;  /* 0x0000000d000d7305 */ /* 0x000ea2000020f000 */
[----:B------:R-:W-:-:S03]  /*6cf0*/  IMAD.WIDE.U32 R8, R11, R22, R16 ;  /* 0x000000160b087225 */ /* 0x000fc600078e0010 */
[----:B------:R-:W3:Y:S01]  /*6d00*/  LDC R15, c[0x0][0x144] ;  /* 0x00005100ff0f7b82 */ /* 0x000ee20000000800 */
[----:B------:R-:W-:-:S04]  /*6d10*/  IMAD R10, R7, R22, RZ ;  /* 0x00000016070a7224 */ /* 0x000fc800078e02ff */
[----:B------:R-:W-:Y:S02]  /*6d20*/  IMAD R7, R11, R23, R10 ;  /* 0x000000170b077224 */ /* 0x000fe400078e020a */
[----:B------:R-:W-:Y:S01]  /*6d30*/  IMAD.MOV.U32 R10, RZ, RZ, -0x1 ;  /* 0xffffffffff0a7424 */ /* 0x000fe200078e00ff */
[----:B------:R-:W4:Y:S01]  /*6d40*/  LDC R20, c[0x0][0x608] ;  /* 0x00018200ff147b82 */ /* 0x000f220000000800 */
[----:B------:R-:W-:Y:S01]  /*6d50*/  IMAD.IADD R7, R9, 0x1, R7 ;  /* 0x0000000109077824 */ /* 0x000fe200078e0207 */
[----:B------:R-:W-:-:S04]  /*6d60*/  I2FP.F32.U32 R9, R3 ;  /* 0x0000000300097245 */ /* 0x000fc80000201000 */
[-C--:B0-----:R-:W-:Y:S01]  /*6d70*/  SHF.R.U64 R12, R8, R24.reuse, R7 ;  /* 0x00000018080c7219 */ /* 0x081fe20000001207 */
[----:B--2---:R-:W-:Y:S01]  /*6d80*/  IMAD.MOV R8, RZ, RZ, -R13 ;  /* 0x000000ffff087224 */ /* 0x004fe200078e0a0d */
[----:B------:R-:W0:Y:S01]  /*6d90*/  LDC R11, c[0x0][0x658] ;  /* 0x00019600ff0b7b82 */ /* 0x000e220000000800 */
[----:B-1----:R-:W-:Y:S01]  /*6da0*/  ISETP.NE.U32.AND P0, PT, R26, RZ, PT ;  /* 0x000000ff1a00720c */ /* 0x002fe20003f05070 */
[----:B------:R-:W-:Y:S01]  /*6db0*/  FMUL R9, R9, UR4 ;  /* 0x0000000409097c20 */ /* 0x000fe20008400000 */
[----:B------:R-:W-:Y:S02]  /*6dc0*/  SHF.R.U32.HI R7, RZ, R24, R7 ;  /* 0x00000018ff077219 */ /* 0x000fe40000011607 */
[----:B------:R-:W-:-:S03]  /*6dd0*/  ISETP.NE.AND.EX P0, PT, R27, RZ, PT, P0 ;  /* 0x000000ff1b00720c */ /* 0x000fc60003f05300 */
[----:B------:R-:W1:Y:S01]  /*6de0*/  LDC R22, c[0x0][0x148] ;  /* 0x00005200ff167b82 */ /* 0x000e620000000800 */
[----:B---3--:R-:W-:Y:S02]  /*6df0*/  IMAD R23, R15, R8, R6 ;  /* 0x000000080f177224 */ /* 0x008fe400078e0206 */
[----:B------:R-:W-:-:S05]  /*6e00*/  IMAD.MOV.U32 R8, RZ, RZ, 0x1 ;  /* 0x00000001ff087424 */ /* 0x000fca00078e00ff */
[----:B------:R-:W2:Y:S01]  /*6e10*/  LDC R21, c[0x0][0x600] ;  /* 0x00018000ff157b82 */ /* 0x000ea20000000800 */
[-CC-:B----4-:R-:W-:Y:S02]  /*6e20*/  SHF.R.U64 R15, R12, R20.reuse, R7.reuse ;  /* 0x000000140c0f7219 */ /* 0x190fe40000001207 */
[----:B------:R-:W-:Y:S02]  /*6e30*/  SHF.R.U32.HI R6, RZ, R20, R7 ;  /* 0x00000014ff067219 */ /* 0x000fe40000011607 */
[----:B------:R3:W4:Y:S03]  /*6e40*/  F2I.U32.TRUNC.NTZ R20, R9 ;  /* 0x0000000900147305 */ /* 0x000726000020f000 */
[----:B------:R-:W1:Y:S01]  /*6e50*/  LDC R25, c[0x0][0x648] ;  /* 0x00019200ff197b82 */ /* 0x000e620000000800 */
[-C--:B0-----:R-:W-:Y:S02]  /*6e60*/  SHF.L.U32 R10, R10, R11.reuse, RZ ;  /* 0x0000000b0a0a7219 */ /* 0x081fe400000006ff */
[----:B------:R-:W-:-:S02]  /*6e70*/  SHF.R.U64 R19, R15, R11, R6 ;  /* 0x0000000b0f137219 */ /* 0x000fc40000001206 */
[-C--:B------:R-:W-:Y:S02]  /*6e80*/  SHF.R.U32.HI R7, RZ, R11.reuse, R6 ;  /* 0x0000000bff077219 */ /* 0x080fe40000011606 */
[----:B------:R-:W-:Y:S01]  /*6e90*/  SHF.L.U32 R24, R8, R11, RZ ;  /* 0x0000000b08187219 */ /* 0x000fe200000006ff */
[----:B------:R-:W0:Y:S01]  /*6ea0*/  LDC R28, c[0x0][0x638] ;  /* 0x00018e00ff1c7b82 */ /* 0x000e220000000800 */
[----:B------:R-:W-:Y:S02]  /*6eb0*/  LOP3.LUT R30, RZ, R10, RZ, 0x33, !PT ;  /* 0x0000000aff1e7212 */ /* 0x000fe400078e33ff */
[----:B------:R-:W-:-:S05]  /*6ec0*/  MOV R6, R19 ;  /* 0x0000001300067202 */ /* 0x000fca0000000f00 */
[----:B------:R-:W0:Y:S01]  /*6ed0*/  LDC R29, c[0x0][0x610] ;  /* 0x00018400ff1d7b82 */ /* 0x000e220000000800 */
[----:B---34-:R-:W-:Y:S05]  /*6ee0*/  @!P0 BRA `(.L_x_159) ;  /* 0x0000000000288947 */ /* 0x018fea0003800000 */
[----:B------:R-:W3:Y:S02]  /*6ef0*/  LDC R6, c[0x0][0x64c] ;  /* 0x00019300ff067b82 */ /* 0x000ee40000000800 */
[----:B---3--:R-:W-:-:S05]  /*6f00*/  IADD3 R11, P0, R19, R6, RZ ;  /* 0x00000006130b7210 */ /* 0x008fca0007f1e0ff */
        /* <DEDUP_REMOVED lines=8> */
.L_x_159:
[----:B------:R-:W-:Y:S01]  /*6f90*/  ISETP.NE.AND P0, PT, R2, 0x1, PT ;  /* 0x000000010200780c */ /* 0x000fe20003f05270 */
[----:B--2---:R-:W-:Y:S01]  /*6fa0*/  VIADD R9, R21, 0xffffffff ;  /* 0xffffffff15097836 */ /* 0x004fe20000000000 */
[----:B-1----:R-:W-:Y:S01]  /*6fb0*/  SHF.R.U64 R7, R6, R25, R7 ;  /* 0x0000001906077219 */ /* 0x002fe20000001207 */
[----:B------:R-:W-:Y:S01]  /*6fc0*/  IMAD.MOV R20, RZ, RZ, -R20 ;  /* 0x000000ffff147224 */ /* 0x000fe200078e0a14 */
[----:B------:R-:W-:Y:S02]  /*6fd0*/  LOP3.LUT R6, R15, R30, RZ, 0xc0, !PT ;  /* 0x0000001e0f067212 */ /* 0x000fe400078ec0ff */
[----:B------:R-:W-:Y:S01]  /*6fe0*/  LOP3.LUT R12, R12, R9, RZ, 0xc0, !PT ;  /* 0x000000090c0c7212 */ /* 0x000fe200078ec0ff */
[----:B------:R-:W-:Y:S01]  /*6ff0*/  IMAD.MOV R8, RZ, RZ, -R7 ;  /* 0x000000ffff087224 */ /* 0x000fe200078e0a07 */
[----:B------:R-:W-:Y:S01]  /*7000*/  MOV R9, 0x1 ;  /* 0x0000000100097802 */ /* 0x000fe20000000f00 */
[----:B------:R-:W-:-:S04]  /*7010*/  IMAD R6, R24, R7, R6 ;  /* 0x0000000718067224 */ /* 0x000fc800078e0206 */
[----:B------:R-:W-:Y:S02]  /*7020*/  @P0 IMAD R23, R22, R20, R3 ;  /* 0x0000001416170224 */ /* 0x000fe400078e0203 */
[----:B0-----:R-:W-:Y:S02]  /*7030*/  IMAD R3, R8, R28, R19 ;  /* 0x0000001c08037224 */ /* 0x001fe400078e0213 */
[----:B------:R-:W-:Y:S02]  /*7040*/  IMAD R13, R6, R29, R23 ;  /* 0x0000001d060d7224 */ /* 0x000fe400078e0217 */
[----:B------:R-:W-:Y:S02]  /*7050*/  IMAD R6, R3, R21, R12 ;  /* 0x0000001503067224 */ /* 0x000fe400078e020c */
[----:B------:R-:W-:-:S03]  /*7060*/  IMAD.MOV.U32 R8, RZ, RZ, R14 ;  /* 0x000000ffff087224 */ /* 0x000fc600078e000e */
[----:B------:R-:W-:Y:S02]  /*7070*/  SEL R20, R6, R13, !P0 ;  /* 0x0000000d06147207 */ /* 0x000fe40004000000 */
[----:B------:R-:W-:-:S07]  /*7080*/  SEL R13, R13, R6, !P0 ;  /* 0x000000060d0d7207 */ /* 0x000fce0004000000 */
.L_x_157:
[----:B------:R-:W-:-:S08]  /*7090*/  NOP ;  /* 0x0000000000007918 */ /* 0x000fd00000000000 */
[----:B------:R-:W0:-:S00]  /*70a0*/  USETMAXREG.DEALLOC.CTAPOOL 0x28 ;  /* 0x00000028000079c8 */ /* 0x000e0000080e0500 */
[----:B0-----:R-:W-:-:S13]  /*70b0*/  ISETP.NE.AND P0, PT, R0, RZ, PT ;  /* 0x000000ff0000720c */ /* 0x001fda0003f05270 */
[----:B------:R-:W-:Y:S05]  /*70c0*/  @P0 EXIT ;  /* 0x000000000000094d */ /* 0x000fea0003800000 */
[----:B------:R-:W-:Y:S01]  /*70d0*/  LOP3.LUT P0, RZ, R9, 0xff, RZ, 0xc0, !PT ;  /* 0x000000ff09ff7812 */ /* 0x000fe2000780c0ff */
[----:B------:R-:W-:Y:S02]  /*70e0*/  IMAD.MOV.U32 R0, RZ, RZ, 0x1 ;  /* 0x00000001ff007424 */ /* 0x000fe400078e00ff */
[----:B------:R-:W-:-:S10]  /*70f0*/  IMAD.MOV.U32 R3, RZ, RZ, RZ ;  /* 0x000000ffff037224 */ /* 0x000fd400078e00ff */
[----:B------:R-:W-:Y:S05]  /*7100*/  @!P0 BRA `(.L_x_160) ;  /* 0x0000000c004c8947 */ /* 0x000fea0003800000 */
[----:B------:R-:W0:Y:S01]  /*7110*/  LDC R0, c[0x0][0x28c] ;  /* 0x0000a300ff007b82 */ /* 0x000e220000000800 */
[----:B------:R-:W-:Y:S01]  /*7120*/  LOP3.LUT P0, RZ, R4, 0x1f, RZ, 0xc0, !PT ;  /* 0x0000001f04ff7812 */ /* 0x000fe2000780c0ff */
[----:B------:R-:W-:Y:S01]  /*7130*/  ULDC UR5, c[0x0][0x658] ;  /* 0x0001960000057ab9 */ /* 0x000fe20000000800 */
[----:B------:R-:W-:Y:S01]  /*7140*/  UMOV UR6, 0xffffffff ;  /* 0xffffffff00067882 */ /* 0x000fe20000000000 */
[----:B------:R-:W-:Y:S01]  /*7150*/  BSSY B0, `(.L_x_160) ;  /* 0x00000ce000007945 */ /* 0x000fe20003800000 */
[----:B------:R-:W-:Y:S01]  /*7160*/  USHF.L.U32 UR6, UR6, UR5, URZ ;  /* 0x0000000506067299 */ /* 0x000fe2000800063f */
[C---:B------:R-:W-:Y:S01]  /*7170*/  ISETP.NE.AND P2, PT, R5.reuse, RZ, PT ;  /* 0x000000ff0500720c */ /* 0x040fe20003f45270 */
[----:B------:R-:W-:Y:S01]  /*7180*/  IMAD.MOV.U32 R11, RZ, RZ, 0x1 ;  /* 0x00000001ff0b7424 */ /* 0x000fe200078e00ff */
[----:B------:R-:W-:Y:S01]  /*7190*/  ISETP.NE.OR P0, PT, R5, RZ, !P0 ;  /* 0x000000ff0500720c */ /* 0x000fe20004705670 */
[----:B------:R-:W-:Y:S01]  /*71a0*/  ULDC UR4, c[0x0][0x600] ;  /* 0x0001800000047ab9 */ /* 0x000fe20000000800 */
[----:B------:R-:W-:Y:S01]  /*71b0*/  LOP3.LUT R19, R18, 0x2, RZ, 0xfc, !PT ;  /* 0x0000000212137812 */ /* 0x000fe200078efcff */
[----:B------:R-:W-:Y:S01]  /*71c0*/  UMOV UR7, 0x1 ;  /* 0x0000000100077882 */ /* 0x000fe20000000000 */
[----:B------:R-:W-:-:S02]  /*71d0*/  UIADD3 UR4, UR4, -0x1, URZ ;  /* 0xffffffff04047890 */ /* 0x000fc4000fffe03f */
[----:B------:R-:W-:Y:S02]  /*71e0*/  USHF.L.U32 UR5, UR7, UR5, URZ ;  /* 0x0000000507057299 */ /* 0x000fe4000800063f */
[----:B------:R-:W-:Y:S01]  /*71f0*/  ULOP3.LUT UR13, URZ, UR6, URZ, 0x33, !UPT ;  /* 0x000000063f0d7292 */ /* 0x000fe2000f8e333f */
[----:B------:R-:W-:Y:S01]  /*7200*/  ULDC.64 UR22, c[0x0][0x198] ;  /* 0x0000660000167ab9 */ /* 0x000fe20000000a00 */
[----:B0-----:R-:W-:-:S05]  /*7210*/  VIADD R0, R0, 0x3f ;  /* 0x0000003f00007836 */ /* 0x001fca0000000000 */
[----:B------:R-:W-:-:S04]  /*7220*/  SHF.R.S32.HI R3, RZ, 0x1f, R0 ;  /* 0x0000001fff037819 */ /* 0x000fc80000011400 */
[----:B------:R-:W-:Y:S01]  /*7230*/  LEA.HI R3, R3, R0, RZ, 0x6 ;  /* 0x0000000003037211 */ /* 0x000fe200078f30ff */
[----:B------:R-:W-:-:S03]  /*7240*/  IMAD.MOV.U32 R0, RZ, RZ, 0x1 ;  /* 0x00000001ff007424 */ /* 0x000fc600078e00ff */
[----:B------:R-:W-:Y:S02]  /*7250*/  SHF.R.S32.HI R12, RZ, 0x6, R3 ;  /* 0x00000006ff0c7819 */ /* 0x000fe40000011403 */
[----:B------:R-:W-:-:S03]  /*7260*/  MOV R3, RZ ;  /* 0x000000ff00037202 */ /* 0x000fc60000000f00 */
[----:B------:R-:W-:-:S07]  /*7270*/  VIADD R10, R12, 0x1 ;  /* 0x000000010c0a7836 */ /* 0x000fce0000000000 */
.L_x_172:
[----:B------:R-:W-:-:S03]  /*7280*/  UMOV UR6, 0xffffffff ;  /* 0xffffffff00067882 */ /* 0x000fc60000000000 */
[----:B------:R-:W-:Y:S05]  /*7290*/  BRA.DIV UR6, `(.L_x_161) ;  /* 0x0000000e068c7947 */ /* 0x000fea000b800000 */
[----:B------:R-:W-:-:S13]  /*72a0*/  ELECT P6, URZ, PT ;  /* 0x00000000003f782f */ /* 0x000fda00038c0000 */
.L_x_181:
[----:B------:R-:W0:Y:S01]  /*72b0*/  LDC R4, c[0x0][0x28c] ;  /* 0x0000a300ff047b82 */ /* 0x000e220000000800 */
[----:B------:R-:W-:Y:S01]  /*72c0*/  BSSY B1, `(.L_x_162) ;  /* 0x0000043000017945 */ /* 0x000fe20003800000 */
[----:B0-----:R-:W-:-:S13]  /*72d0*/  ISETP.LT.OR P6, PT, R4, 0x1, !P6 ;  /* 0x000000010400780c */ /* 0x001fda00077c1670 */
[----:B------:R-:W-:Y:S05]  /*72e0*/  @P6 BRA `(.L_x_163) ;  /* 0x0000000400006947 */ /* 0x000fea0003800000 */
[----:B------:R-:W-:Y:S01]  /*72f0*/  IMAD.SHL.U32 R13, R13, 0x100, RZ ;  /* 0x000001000d0d7824 */ /* 0x000fe200078e00ff */
[----:B------:R-:W-:Y:S01]  /*7300*/  MOV R6, R3 ;  /* 0x0000000300067202 */ /* 0x000fe20000000f00 */
[----:B------:R-:W-:Y:S02]  /*7310*/  IMAD.SHL.U32 R20, R20, 0x40, RZ ;  /* 0x0000004014147824 */ /* 0x000fe400078e00ff */
[----:B------:R-:W-:Y:S02]  /*7320*/  IMAD.MOV.U32 R21, RZ, RZ, RZ ;  /* 0x000000ffff157224 */ /* 0x000fe400078e00ff */
[----:B------:R-:W-:Y:S02]  /*7330*/  IMAD.MOV.U32 R4, RZ, RZ, R10 ;  /* 0x000000ffff047224 */ /* 0x000fe400078e000a */
[----:B------:R-:W-:-:S07]  /*7340*/  IMAD.MOV.U32 R5, RZ, RZ, R0 ;  /* 0x000000ffff057224 */ /* 0x000fce00078e0000 */
.L_x_167:
[----:B------:R-:W0:Y:S01]  /*7350*/  S2R R14, SR_CgaCtaId ;  /* 0x00000000000e7919 */ /* 0x000e220000008800 */
[----:B------:R-:W-:Y:S01]  /*7360*/  MOV R7, 0x400 ;  /* 0x0000040000077802 */ /* 0x000fe20000000f00 */
[----:B------:R-:W1:Y:S03]  /*7370*/  @!P2 LDC R9, c[0x0][0x500] ;  /* 0x00014000ff09ab82 */ /* 0x000e660000000800 */
[----:B0-----:R-:W-:Y:S02]  /*7380*/  LEA R15, R14, R7, 0x18 ;  /* 0x000000070e0f7211 */ /* 0x001fe400078ec0ff */
[----:B------:R-:W-:-:S03]  /*7390*/  SHF.L.U32 R7, R5, 0x1f, RZ ;  /* 0x0000001f05077819 */ /* 0x000fc600000006ff */
[----:B------:R-:W-:-:S04]  /*73a0*/  IMAD R14, R6, 0x8, R15 ;  /* 0x00000008060e7824 */ /* 0x000fc800078e020f */
[----:B------:R-:W0:Y:S02]  /*73b0*/  SYNCS.PHASECHK.TRANS64.TRYWAIT P1, [R14+URZ+0x10], R7 ;  /* 0x000010070e0075a7 */ /* 0x000e24000802017f */
[----:B01----:R-:W-:Y:S05]  /*73c0*/  @!P1 BRA `(.L_x_164) ;  /* 0x0000000c00609947 */ /* 0x003fea0003800000 */
.L_x_182:
[----:B0-----:R-:W-:Y:S01]  /*73d0*/  PRMT R7, R19, 0x9910, RZ ;  /* 0x0000991013077816 */ /* 0x001fe200000000ff */
[----:B------:R0:W-:Y:S03]  /*73e0*/  @!P2 SYNCS.ARRIVE.TRANS64 RZ, [R14+URZ], R9 ;  /* 0x000000090effa9a7 */ /* 0x0001e6000800003f */
[----:B------:R-:W-:-:S13]  /*73f0*/  ISETP.NE.AND P1, PT, R7, 0x2, PT ;  /* 0x000000020700780c */ /* 0x000fda0003f25270 */
[----:B0-----:R-:W-:Y:S05]  /*7400*/  @P1 BRA `(.L_x_165) ;  /* 0x0000000000041947 */ /* 0x001fea0003800000 */
[----:B------:R-:W-:Y:S01]  /*7410*/  BPT.TRAP 0x1 ;  /* 0x000000040000795c */ /* 0x000fe20000300000 */
.L_x_165:
[----:B------:R-:W-:Y:S05]  /*7420*/  @P0 BRA `(.L_x_166) ;  /* 0x0000000000040947 */ /* 0x000fea0003800000 */
[----:B------:R-:W-:Y:S01]  /*7430*/  BPT.TRAP 0x1 ;  /* 0x000000040000795c */ /* 0x000fe20000300000 */
.L_x_166:
[C-C-:B------:R-:W-:Y:S01]  /*7440*/  IMAD R7, R6.reuse, 0x10000, R15.reuse ;  /* 0x0001000006077824 */ /* 0x140fe200078e020f */
[----:B------:R-:W-:Y:S01]  /*7450*/  R2UR UR34, R21 ;  /* 0x00000000152272ca */ /* 0x000fe200000e0000 */
[----:B------:R-:W-:Y:S01]  /*7460*/  IMAD R15, R6, 0x4000, R15 ;  /* 0x00004000060f7824 */ /* 0x000fe200078e020f */
[----:B------:R-:W-:Y:S01]  /*7470*/  R2UR UR33, R14 ;  /* 0x000000000e2172ca */ /* 0x000fe200000e0000 */
[----:B------:R-:W-:Y:S01]  /*7480*/  VIADD R4, R4, 0xffffffff ;  /* 0xffffffff04047836 */ /* 0x000fe20000000000 */
[----:B------:R-:W-:Y:S01]  /*7490*/  R2UR UR24, R7 ;  /* 0x00000000071872ca */ /* 0x000fe200000e0000 */
[----:B------:R-:W-:Y:S01]  /*74a0*/  UIADD3 UR6, UP0, UR22, 0xf0, URZ ;  /* 0x000000f016067890 */ /* 0x000fe2000ff1e03f */
[----:B------:R-:W-:Y:S01]  /*74b0*/  R2UR UR8, R15 ;  /* 0x000000000f0872ca */ /* 0x000fe200000e0000 */
[----:B------:R-:W-:Y:S01]  /*74c0*/  UIADD3 UR30, UP1, UR22, 0x1f0, URZ ;  /* 0x000001f0161e7890 */ /* 0x000fe2000ff3e03f */
[----:B------:R-:W-:Y:S01]  /*74d0*/  R2UR UR36, R8 ;  /* 0x00000000082472ca */ /* 0x000fe200000e0000 */
[----:B------:R-:W-:Y:S01]  /*74e0*/  UIADD3.X UR7, URZ, UR23, URZ, UP0, !UPT ;  /* 0x000000173f077290 */ /* 0x000fe200087fe43f */
[----:B------:R-:W-:Y:S01]  /*74f0*/  R2UR UR35, R13 ;  /* 0x000000000d2372ca */ /* 0x000fe200000e0000 */
[----:B------:R-:W-:Y:S01]  /*7500*/  UIADD3.X UR31, URZ, UR23, URZ, UP1, !UPT ;  /* 0x000000173f1f7290 */ /* 0x000fe20008ffe43f */
[----:B------:R-:W-:Y:S01]  /*7510*/  R2UR UR19, R20 ;  /* 0x00000000141372ca */ /* 0x000fe200000e0000 */
[----:B------:R-:W-:Y:S01]  /*7520*/  UIADD3 UR26, UR34, 0x20, URZ ;  /* 0x00000020221a7890 */ /* 0x000fe2000fffe03f */
[----:B------:R-:W-:Y:S01]  /*7530*/  ISETP.GT.AND P3, PT, R4, 0x1, PT ;  /* 0x000000010400780c */ /* 0x000fe20003f64270 */
[----:B------:R-:W-:Y:S01]  /*7540*/  VIADD R6, R6, 0x1 ;  /* 0x0000000106067836 */ /* 0x000fe20000000000 */
[----:B------:R-:W-:Y:S01]  /*7550*/  UMOV UR14, 0x0 ;  /* 0x00000000000e7882 */ /* 0x000fe20000000000 */
[----:B------:R-:W-:Y:S01]  /*7560*/  UIADD3 UR32, UR24, 0x100, URZ ;  /* 0x0000010018207890 */ /* 0x000fe2000fffe03f */
[----:B------:R-:W-:Y:S01]  /*7570*/  VIADD R21, R21, 0x40 ;  /* 0x0000004015157836 */ /* 0x000fe20000000000 */
[----:B------:R-:W-:Y:S01]  /*7580*/  UIADD3 UR24, UR24, 0x8100, URZ ;  /* 0x0000810018187890 */ /* 0x000fe2000fffe03f */
[----:B------:R-:W-:Y:S01]  /*7590*/  ISETP.NE.AND P1, PT, R6, 0x2, PT ;  /* 0x000000020600780c */ /* 0x000fe20003f25270 */
[----:B------:R-:W-:-:S02]  /*75a0*/  UIADD3 UR16, UR8, 0x20100, URZ ;  /* 0x0002010008107890 */ /* 0x000fc4000fffe03f */
[----:B------:R-:W-:Y:S01]  /*75b0*/  UIADD3 UR8, UR8, 0x22100, URZ ;  /* 0x0002210008087890 */ /* 0x000fe2000fffe03f */
[----:B------:R-:W-:Y:S01]  /*75c0*/  SEL R14, RZ, 0x1, P1 ;  /* 0x00000001ff0e7807 */ /* 0x000fe20000800000 */
[----:B------:R-:W-:Y:S01]  /*75d0*/  UMOV UR15, 0x10000000 ;  /* 0x10000000000f7882 */ /* 0x000fe20000000000 */
[----:B------:R-:W-:Y:S01]  /*75e0*/  UMOV UR25, UR33 ;  /* 0x0000002100197c82 */ /* 0x000fe20008000000 */
[----:B------:R-:W-:Y:S01]  /*75f0*/  UMOV UR28, UR36 ;  /* 0x00000024001c7c82 */ /* 0x000fe20008000000 */
[----:B------:R-:W-:Y:S01]  /*7600*/  UMOV UR27, UR35 ;  /* 0x00000023001b7c82 */ /* 0x000fe20008000000 */
[----:B------:R-:W-:Y:S01]  /*7610*/  UMOV UR17, UR33 ;  /* 0x0000002100117c82 */ /* 0x000fe20008000000 */
[----:B------:R-:W-:Y:S01]  /*7620*/  UMOV UR18, UR34 ;  /* 0x0000002200127c82 */ /* 0x000fe20008000000 */
[----:B------:R-:W-:Y:S01]  /*7630*/  UMOV UR20, UR36 ;  /* 0x0000002400147c82 */ /* 0x000fe20008000000 */
[----:B------:R0:W-:Y:S01]  /*7640*/  UTMALDG.3D [UR32], [UR6], desc[UR14] ;  /* 0x00000e20060075b4 */ /* 0x0001e20008011000 */
[----:B------:R-:W-:Y:S01]  /*7650*/  UMOV UR9, UR33 ;  /* 0x0000002100097c82 */ /* 0x000fe20008000000 */
[----:B------:R-:W-:Y:S01]  /*7660*/  UMOV UR11, UR19 ;  /* 0x00000013000b7c82 */ /* 0x000fe20008000000 */
[----:B------:R-:W-:Y:S01]  /*7670*/  UMOV UR12, UR36 ;  /* 0x00000024000c7c82 */ /* 0x000fe20008000000 */
[----:B------:R-:W-:Y:S01]  /*7680*/  UMOV UR10, UR26 ;  /* 0x0000001a000a7c82 */ /* 0x000fe20008000000 */
[----:B------:R-:W-:-:S02]  /*7690*/  LOP3.LUT R5, R5, R14, RZ, 0x3c, !PT ;  /* 0x0000000e05057212 */ /* 0x000fc400078e3cff */
[----:B------:R-:W-:Y:S01]  /*76a0*/  SEL R6, R6, RZ, P1 ;  /* 0x000000ff06067207 */ /* 0x000fe20000800000 */
[----:B------:R0:W-:Y:S01]  /*76b0*/  UTMALDG.3D [UR24], [UR6], desc[UR14] ;  /* 0x00000e18060075b4 */ /* 0x0001e20008011000 */
[----:B------:R0:W-:Y:S01]  /*76c0*/  UTMALDG.3D [UR16], [UR30], desc[UR14] ;  /* 0x00000e101e0075b4 */ /* 0x0001e20008011000 */
[----:B------:R0:W-:Y:S02]  /*76d0*/  UTMALDG.3D [UR8], [UR30], desc[UR14] ;  /* 0x00000e081e0075b4 */ /* 0x0001e40008011000 */
[----:B0-----:R-:W-:Y:S05]  /*76e0*/  @P3 BRA `(.L_x_167) ;  /* 0xfffffffc00183947 */ /* 0x001fea000383ffff */
.L_x_163:
[----:B------:R-:W-:Y:S05]  /*76f0*/  BSYNC B1 ;  /* 0x0000000000017941 */ /* 0x000fea0003800000 */
.L_x_162:
[----:B------:R-:W-:Y:S01]  /*7700*/  LOP3.LUT P3, RZ, R11, 0xff, RZ, 0xc0, !PT ;  /* 0x000000ff0bff7812 */ /* 0x000fe2000786c0ff */
[----:B------:R-:W-:Y:S01]  /*7710*/  ULDC.64 UR6, c[0x0][0x650] ;  /* 0x0001940000067ab9 */ /* 0x000fe20000000a00 */
[----:B------:R-:W-:Y:S01]  /*7720*/  IADD3 R3, R12, R3, RZ ;  /* 0x000000030c037210 */ /* 0x000fe20007ffe0ff */
[----:B------:R-:W-:Y:S01]  /*7730*/  BSSY B1, `(.L_x_168) ;  /* 0x000006d000017945 */ /* 0x000fe20003800000 */
[----:B------:R-:W-:Y:S01]  /*7740*/  IADD3 R16, P4, R16, UR38, RZ ;  /* 0x0000002610107c10 */ /* 0x000fe2000ff9e0ff */
[----:B------:R-:W-:Y:S01]  /*7750*/  IMAD.MOV.U32 R13, RZ, RZ, -0x1 ;  /* 0xffffffffff0d7424 */ /* 0x000fe200078e00ff */
[----:B------:R-:W-:Y:S01]  /*7760*/  ISETP.GT.U32.AND P1, PT, R3, 0x1, PT ;  /* 0x000000010300780c */ /* 0x000fe20003f24070 */
[----:B------:R-:W-:Y:S01]  /*7770*/  IMAD.MOV.U32 R20, RZ, RZ, -0x1 ;  /* 0xffffffffff147424 */ /* 0x000fe200078e00ff */
[----:B------:R-:W-:Y:S01]  /*7780*/  SHF.R.U32.HI R4, RZ, 0x1, R3 ;  /* 0x00000001ff047819 */ /* 0x000fe20000011603 */
[----:B------:R-:W-:Y:S01]  /*7790*/  IMAD.MOV.U32 R8, RZ, RZ, -0x1 ;  /* 0xffffffffff087424 */ /* 0x000fe200078e00ff */
[----:B------:R-:W-:-:S02]  /*77a0*/  ISETP.LT.U32.AND P1, PT, R12, 0x2, P1 ;  /* 0x000000020c00780c */ /* 0x000fc40000f21070 */
[----:B------:R-:W-:Y:S01]  /*77b0*/  IADD3.X R17, R17, UR41, RZ, P4, !PT ;  /* 0x0000002911117c10 */ /* 0x000fe2000a7fe4ff */
[----:B------:R-:W0:Y:S01]  /*77c0*/  @P3 S2R R6, SR_CgaCtaId ;  /* 0x0000000000063919 */ /* 0x000e220000008800 */
[----:B------:R-:W-:Y:S02]  /*77d0*/  @P3 MOV R5, 0x400 ;  /* 0x0000040000053802 */ /* 0x000fe40000000f00 */
[----:B------:R-:W-:Y:S02]  /*77e0*/  ISETP.GE.U32.AND P4, PT, R16, UR6, PT ;  /* 0x0000000610007c0c */ /* 0x000fe4000bf86070 */
[----:B------:R-:W-:Y:S02]  /*77f0*/  LOP3.LUT R4, R4, 0x1, RZ, 0xc0, !PT ;  /* 0x0000000104047812 */ /* 0x000fe400078ec0ff */
[----:B------:R-:W-:Y:S02]  /*7800*/  LOP3.LUT R3, R3, 0x1, RZ, 0xc0, !PT ;  /* 0x0000000103037812 */ /* 0x000fe400078ec0ff */
[----:B------:R-:W-:-:S02]  /*7810*/  PRMT R11, RZ, 0x7610, R11 ;  /* 0x00007610ff0b7816 */ /* 0x000fc4000000000b */
[----:B0-----:R-:W-:-:S04]  /*7820*/  @P3 LEA R5, R6, R5, 0x18 ;  /* 0x0000000506053211 */ /* 0x001fc800078ec0ff */
[----:B------:R0:W-:Y:S01]  /*7830*/  @P3 SYNCS.ARRIVE.TRANS64.A1T0 RZ, [R5+URZ+0x38], RZ ;  /* 0x000038ff05ff39a7 */ /* 0x0001e2000810003f */
[----:B------:R-:W-:-:S04]  /*7840*/  ISETP.NE.U32.AND P3, PT, R4, 0x1, PT ;  /* 0x000000010400780c */ /* 0x000fc80003f65070 */
[----:B------:R-:W-:Y:S02]  /*7850*/  ISETP.GT.U32.AND P3, PT, R12, 0x1, !P3 ;  /* 0x000000010c00780c */ /* 0x000fe40005f64070 */
[----:B0-----:R-:W-:Y:S02]  /*7860*/  SEL R5, RZ, 0x1, !P1 ;  /* 0x00000001ff057807 */ /* 0x001fe40004800000 */
[----:B------:R-:W-:Y:S02]  /*7870*/  ISETP.GE.U32.AND.EX P1, PT, R17, UR7, PT, P4 ;  /* 0x0000000711007c0c */ /* 0x000fe4000bf26140 */
[----:B------:R-:W-:-:S04]  /*7880*/  SEL R4, RZ, 0x1, !P3 ;  /* 0x00000001ff047807 */ /* 0x000fc80005800000 */
[----:B------:R-:W-:Y:S02]  /*7890*/  LOP3.LUT R0, R4, R0, R5, 0x96, !PT ;  /* 0x0000000004007212 */ /* 0x000fe400078e9605 */
[----:B------:R-:W-:-:S05]  /*78a0*/  PRMT R4, RZ, 0x7610, R4 ;  /* 0x00007610ff047816 */ /* 0x000fca0000000004 */
[----:B------:R-:W-:Y:S05]  /*78b0*/  @P1 BRA `(.L_x_169) ;  /* 0x0000000400501947 */ /* 0x000fea0003800000 */
[----:B------:R-:W-:Y:S01]  /*78c0*/  ULDC.64 UR6, c[0x0][0x628] ;  /* 0x00018a0000067ab9 */ /* 0x000fe20000000a00 */
[----:B------:R-:W0:Y:S01]  /*78d0*/  S2R R14, SR_CTAID.X ;  /* 0x00000000000e7919 */ /* 0x000e220000002500 */
[----:B------:R-:W-:Y:S01]  /*78e0*/  ISETP.NE.U32.AND P1, PT, RZ, UR6, PT ;  /* 0x00000006ff007c0c */ /* 0x000fe2000bf25070 */
[----:B------:R-:W-:Y:S01]  /*78f0*/  ULDC UR9, c[0x0][0x630] ;  /* 0x00018c0000097ab9 */ /* 0x000fe20000000800 */
[----:B------:R-:W-:Y:S01]  /*7900*/  IMAD.MOV.U32 R4, RZ, RZ, R16 ;  /* 0x000000ffff047224 */ /* 0x000fe200078e0010 */
[----:B------:R-:W1:Y:S01]  /*7910*/  S2R R13, SR_CTAID.Y ;  /* 0x00000000000d7919 */ /* 0x000e620000002600 */
[----:B------:R-:W-:Y:S01]  /*7920*/  ISETP.NE.AND.EX P1, PT, RZ, UR7, PT, P1 ;  /* 0x00000007ff007c0c */ /* 0x000fe2000bf25310 */
[----:B------:R-:W-:-:S12]  /*7930*/  IMAD.MOV.U32 R5, RZ, RZ, R17 ;  /* 0x000000ffff057224 */ /* 0x000fd800078e0011 */
[----:B------:R-:W-:Y:S05]  /*7940*/  @!P1 BRA `(.L_x_170) ;  /* 0x0000000000289947 */ /* 0x000fea0003800000 */
[----:B------:R-:W-:Y:S02]  /*7950*/  ULDC UR8, c[0x0][0x634] ;  /* 0x00018d0000087ab9 */ /* 0x000fe40000000800 */
[----:B------:R-:W-:-:S05]  /*7960*/  IADD3 R9, P1, R16, UR8, RZ ;  /* 0x0000000810097c10 */ /* 0x000fca000ff3e0ff */
[----:B------:R-:W-:-:S04]  /*7970*/  IMAD.X R15, RZ, RZ, R17, P1 ;  /* 0x000000ffff0f7224 */ /* 0x000fc800008e0611 */
[----:B------:R-:W-:-:S04]  /*7980*/  IMAD.WIDE.U32 R6, R15, UR6, RZ ;  /* 0x000000060f067c25 */ /* 0x000fc8000f8e00ff */
[----:B------:R-:W-:-:S04]  /*7990*/  IMAD.WIDE.U32 R6, P1, R9, UR7, R6 ;  /* 0x0000000709067c25 */ /* 0x000fc8000f820006 */
[----:B------:R-:W-:Y:S01]  /*79a0*/  IMAD.WIDE.U32 R8, R9, UR6, RZ ;  /* 0x0000000609087c25 */ /* 0x000fe2000f8e00ff */
[----:B------:R-:W-:-:S03]  /*79b0*/  IADD3.X R5, RZ, RZ, RZ, P1, !PT ;  /* 0x000000ffff057210 */ /* 0x000fc60000ffe4ff */
[----:B------:R-:W-:Y:S01]  /*79c0*/  IMAD.MOV.U32 R4, RZ, RZ, R7 ;  /* 0x000000ffff047224 */ /* 0x000fe200078e0007 */
[----:B------:R-:W-:-:S05]  /*79d0*/  IADD3 RZ, P1, R9, R6, RZ ;  /* 0x0000000609ff7210 */ /* 0x000fca0007f3e0ff */
[----:B------:R-:W-:-:S08]  /*79e0*/  IMAD.WIDE.U32.X R4, R15, UR7, R4, P1 ;  /* 0x000000070f047c25 */ /* 0x000fd000088e0404 */
.L_x_170:
[--C-:B------:R-:W-:Y:S01]  /*79f0*/  SHF.R.U64 R8, R4, UR9, R5.reuse ;  /* 0x0000000904087c19 */ /* 0x100fe20008001205 */
[----:B------:R-:W-:Y:S01]  /*7a00*/  ULDC.64 UR6, c[0x0][0x620] ;  /* 0x0001880000067ab9 */ /* 0x000fe20000000a00 */
[----:B------:R-:W-:Y:S01]  /*7a10*/  SHF.R.U32.HI R4, RZ, UR9, R5 ;  /* 0x00000009ff047c19 */ /* 0x000fe20008011605 */
[----:B------:R-:W2:Y:S01]  /*7a20*/  LDC R25, c[0x0][0x144] ;  /* 0x00005100ff197b82 */ /* 0x000ea20000000800 */
[----:B------:R-:W-:Y:S01]  /*7a30*/  IADD3 R7, P1, RZ, -R8, RZ ;  /* 0x80000008ff077210 */ /* 0x000fe20007f3e0ff */
[----:B------:R-:W-:Y:S01]  /*7a40*/  ULDC.64 UR10, c[0x0][0x640] ;  /* 0x00019000000a7ab9 */ /* 0x000fe20000000a00 */
[----:B0-----:R-:W-:Y:S01]  /*7a50*/  I2FP.F32.U32 R9, R14 ;  /* 0x0000000e00097245 */ /* 0x001fe20000201000 */
[----:B------:R-:W-:Y:S02]  /*7a60*/  ULDC UR8, c[0x0][0x608] ;  /* 0x0001820000087ab9 */ /* 0x000fe40000000800 */
[----:B------:R-:W-:Y:S01]  /*7a70*/  IMAD.X R4, RZ, RZ, ~R4, P1 ;  /* 0x000000ffff047224 */ /* 0x000fe200008e0e04 */
[----:B------:R-:W-:Y:S01]  /*7a80*/  ISETP.NE.U32.AND P1, PT, RZ, UR10, PT ;  /* 0x0000000aff007c0c */ /* 0x000fe2000bf25070 */
[----:B------:R-:W0:Y:S02]  /*7a90*/  LDC R20, c[0x0][0x148] ;  /* 0x00005200ff147b82 */ /* 0x000e240000000800 */
[----:B------:R-:W-:Y:S01]  /*7aa0*/  IMAD R6, R4, UR6, RZ ;  /* 0x0000000604067c24 */ /* 0x000fe2000f8e02ff */
[----:B------:R-:W-:Y:S01]  /*7ab0*/  ISETP.NE.AND.EX P1, PT, RZ, UR11, PT, P1 ;  /* 0x0000000bff007c0c */ /* 0x000fe2000bf25310 */
[----:B------:R-:W-:Y:S01]  /*7ac0*/  IMAD.WIDE.U32 R4, R7, UR6, R16 ;  /* 0x0000000607047c25 */ /* 0x000fe2000f8e0010 */
[----:B------:R-:W-:-:S03]  /*7ad0*/  ULDC UR6, c[0x0][0x150] ;  /* 0x0000540000067ab9 */ /* 0x000fc60000000800 */
[----:B------:R-:W-:Y:S02]  /*7ae0*/  IMAD R7, R7, UR7, R6 ;  /* 0x0000000707077c24 */ /* 0x000fe4000f8e0206 */
[----:B------:R-:W-:Y:S01]  /*7af0*/  FMUL R6, R9, UR6 ;  /* 0x0000000609067c20 */ /* 0x000fe20008400000 */
[----:B------:R-:W-:Y:S01]  /*7b00*/  ULDC UR6, c[0x0][0x618] ;  /* 0x0001860000067ab9 */ /* 0x000fe20000000800 */
[----:B------:R-:W-:Y:S01]  /*7b10*/  ULDC UR7, c[0x0][0x154] ;  /* 0x0000550000077ab9 */ /* 0x000fe20000000800 */
[----:B------:R-:W-:-:S03]  /*7b20*/  IMAD.IADD R5, R5, 0x1, R7 ;  /* 0x0000000105057824 */ /* 0x000fc600078e0207 */
[----:B------:R-:W3:Y:S02]  /*7b30*/  F2I.U32.TRUNC.NTZ R6, R6 ;  /* 0x0000000600067305 */ /* 0x000ee4000020f000 */
[----:B------:R-:W-:Y:S02]  /*7b40*/  SHF.R.U64 R9, R4, UR6, R5 ;  /* 0x0000000604097c19 */ /* 0x000fe40008001205 */
[----:B-1----:R-:W-:-:S05]  /*7b50*/  I2FP.F32.U32 R4, R13 ;  /* 0x0000000d00047245 */ /* 0x002fca0000201000 */
[----:B------:R-:W-:Y:S01]  /*7b60*/  FMUL R22, R4, UR7 ;  /* 0x0000000704167c20 */ /* 0x000fe20008400000 */
[----:B------:R-:W-:Y:S01]  /*7b70*/  SHF.R.U32.HI R4, RZ, UR6, R5 ;  /* 0x00000006ff047c19 */ /* 0x000fe20008011605 */
[----:B------:R-:W-:-:S03]  /*7b80*/  ULDC UR6, c[0x0][0x658] ;  /* 0x0001960000067ab9 */ /* 0x000fc60000000800 */
[--C-:B------:R-:W-:Y:S01]  /*7b90*/  SHF.R.U64 R21, R9, UR8, R4.reuse ;  /* 0x0000000809157c19 */ /* 0x100fe20008001204 */
[----:B------:R-:W1:Y:S01]  /*7ba0*/  F2I.U32.TRUNC.NTZ R22, R22 ;  /* 0x0000001600167305 */ /* 0x000e62000020f000 */
[----:B------:R-:W-:Y:S01]  /*7bb0*/  SHF.R.U32.HI R4, RZ, UR8, R4 ;  /* 0x00000008ff047c19 */ /* 0x000fe20008011604 */
[----:B---3--:R-:W-:-:S03]  /*7bc0*/  IMAD.MOV R6, RZ, RZ, -R6 ;  /* 0x000000ffff067224 */ /* 0x008fc600078e0a06 */
[----:B------:R-:W-:Y:S01]  /*7bd0*/  SHF.R.U64 R15, R21, UR6, R4 ;  /* 0x00000006150f7c19 */ /* 0x000fe20008001204 */
[----:B--2---:R-:W-:Y:S01]  /*7be0*/  IMAD R14, R25, R6, R14 ;  /* 0x00000006190e7224 */ /* 0x004fe200078e020e */
[----:B------:R-:W-:-:S03]  /*7bf0*/  SHF.R.U32.HI R23, RZ, UR6, R4 ;  /* 0x00000006ff177c19 */ /* 0x000fc60008011604 */
[----:B------:R-:W-:Y:S02]  /*7c00*/  IMAD.MOV.U32 R4, RZ, RZ, R15 ;  /* 0x000000ffff047224 */ /* 0x000fe400078e000f */
[----:B------:R-:W-:Y:S01]  /*7c10*/  IMAD.MOV.U32 R5, RZ, RZ, R23 ;  /* 0x000000ffff057224 */ /* 0x000fe200078e0017 */
[----:B-1----:R-:W-:Y:S06]  /*7c20*/  @!P1 BRA `(.L_x_171) ;  /* 0x0000000000289947 */ /* 0x002fec0003800000 */
[----:B------:R-:W-:Y:S02]  /*7c30*/  ULDC UR6, c[0x0][0x64c] ;  /* 0x0001930000067ab9 */ /* 0x000fe40000000800 */
[----:B------:R-:W-:-:S04]  /*7c40*/  IADD3 R5, P1, R15, UR6, RZ ;  /* 0x000000060f057c10 */ /* 0x000fc8000ff3e0ff */
[----:B------:R-:W-:-:S05]  /*7c50*/  IADD3.X R23, RZ, R23, RZ, P1, !PT ;  /* 0x00000017ff177210 */ /* 0x000fca0000ffe4ff */
[----:B------:R-:W-:-:S04]  /*7c60*/  IMAD.WIDE.U32 R6, R23, UR10, RZ ;  /* 0x0000000a17067c25 */ /* 0x000fc8000f8e00ff */
[----:B------:R-:W-:-:S04]  /*7c70*/  IMAD.WIDE.U32 R6, P1, R5, UR11, R6 ;  /* 0x0000000b05067c25 */ /* 0x000fc8000f820006 */
[----:B------:R-:W-:-:S04]  /*7c80*/  IMAD.WIDE.U32 R4, R5, UR10, RZ ;  /* 0x0000000a05047c25 */ /* 0x000fc8000f8e00ff */
[----:B------:R-:W-:Y:S01]  /*7c90*/  IMAD.MOV.U32 R4, RZ, RZ, R7 ;  /* 0x000000ffff047224 */ /* 0x000fe200078e0007 */
[----:B------:R-:W-:Y:S01]  /*7ca0*/  IADD3 RZ, P3, R5, R6, RZ ;  /* 0x0000000605ff7210 */ /* 0x000fe20007f7e0ff */
[----:B------:R-:W-:-:S04]  /*7cb0*/  IMAD.X R5, RZ, RZ, RZ, P1 ;  /* 0x000000ffff057224 */ /* 0x000fc800008e06ff */
[----:B------:R-:W-:-:S08]  /*7cc0*/  IMAD.WIDE.U32.X R4, R23, UR11, R4, P3 ;  /* 0x0000000b17047c25 */ /* 0x000fd000098e0404 */
.L_x_171:
[----:B------:R-:W-:Y:S01]  /*7cd0*/  ISETP.NE.AND P1, PT, R2, 0x1, PT ;  /* 0x000000010200780c */ /* 0x000fe20003f25270 */
[----:B------:R-:W-:Y:S01]  /*7ce0*/  ULDC UR6, c[0x0][0x648] ;  /* 0x0001920000067ab9 */ /* 0x000fe20000000800 */
[----:B------:R-:W-:Y:S01]  /*7cf0*/  LOP3.LUT R21, R21, UR13, RZ, 0xc0, !PT ;  /* 0x0000000d15157c12 */ /* 0x000fe2000f8ec0ff */
[----:B------:R-:W-:Y:S01]  /*7d00*/  IMAD.MOV R22, RZ, RZ, -R22 ;  /* 0x000000ffff167224 */ /* 0x000fe200078e0a16 */
[----:B------:R-:W-:Y:S01]  /*7d10*/  SHF.R.U64 R4, R4, UR6, R5 ;  /* 0x0000000604047c19 */ /* 0x000fe20008001205 */
[----:B------:R-:W-:Y:S01]  /*7d20*/  ULDC UR6, c[0x0][0x638] ;  /* 0x00018e0000067ab9 */ /* 0x000fe20000000800 */
[----:B------:R-:W-:Y:S01]  /*7d30*/  ULDC UR7, c[0x0][0x610] ;  /* 0x0001840000077ab9 */ /* 0x000fe20000000800 */
[----:B------:R-:W-:Y:S02]  /*7d40*/  IMAD.MOV.U32 R5, RZ, RZ, 0x1 ;  /* 0x00000001ff057424 */ /* 0x000fe400078e00ff */
[----:B------:R-:W-:Y:S02]  /*7d50*/  IMAD.MOV R6, RZ, RZ, -R4 ;  /* 0x000000ffff067224 */ /* 0x000fe400078e0a04 */
[----:B------:R-:W-:Y:S01]  /*7d60*/  IMAD R21, R4, UR5, R21 ;  /* 0x0000000504157c24 */ /* 0x000fe2000f8e0215 */
[----:B------:R-:W-:Y:S01]  /*7d70*/  LOP3.LUT R4, R9, UR4, RZ, 0xc0, !PT ;  /* 0x0000000409047c12 */ /* 0x000fe2000f8ec0ff */
[----:B0-----:R-:W-:-:S02]  /*7d80*/  @P1 IMAD R14, R20, R22, R13 ;  /* 0x00000016140e1224 */ /* 0x001fc400078e020d */
[----:B------:R-:W-:Y:S01]  /*7d90*/  IMAD R15, R6, UR6, R15 ;  /* 0x00000006060f7c24 */ /* 0x000fe2000f8e020f */
[----:B------:R-:W-:Y:S01]  /*7da0*/  ULDC UR6, c[0x0][0x600] ;  /* 0x0001800000067ab9 */ /* 0x000fe20000000800 */
[----:B------:R-:W-:Y:S02]  /*7db0*/  IMAD R14, R21, UR7, R14 ;  /* 0x00000007150e7c24 */ /* 0x000fe4000f8e020e */
[--C-:B------:R-:W-:Y:S01]  /*7dc0*/  IMAD R15, R15, UR6, R4.reuse ;  /* 0x000000060f0f7c24 */ /* 0x100fe2000f8e0204 */
[----:B------:R-:W-:-:S04]  /*7dd0*/  PRMT R4, R5, 0x7610, R4 ;  /* 0x0000761005047816 */ /* 0x000fc80000000004 */
[----:B------:R-:W-:Y:S02]  /*7de0*/  SEL R20, R15, R14, !P1 ;  /* 0x0000000e0f147207 */ /* 0x000fe40004800000 */
[----:B------:R-:W-:-:S07]  /*7df0*/  SEL R13, R14, R15, !P1 ;  /* 0x0000000f0e0d7207 */ /* 0x000fce0004800000 */
.L_x_169:
[----:B------:R-:W-:Y:S05]  /*7e00*/  BSYNC B1 ;  /* 0x0000000000017941 */ /* 0x000fea0003800000 */
.L_x_168:
[----:B------:R-:W-:-:S13]  /*7e10*/  LOP3.LUT P1, RZ, R4, 0xff, RZ, 0xc0, !PT ;  /* 0x000000ff04ff7812 */ /* 0x000fda000782c0ff */
[----:B------:R-:W-:Y:S05]  /*7e20*/  @P1 BRA `(.L_x_172) ;  /* 0xfffffff400141947 */ /* 0x000fea000383ffff */
[----:B------:R-:W-:Y:S05]  /*7e30*/  BSYNC B0 ;  /* 0x0000000000007941 */ /* 0x000fea0003800000 */
.L_x_160:
[----:B------:R-:W-:-:S03]  /*7e40*/  UMOV UR6, 0xffffffff ;  /* 0xffffffff00067882 */ /* 0x000fc60000000000 */
[----:B------:R-:W-:Y:S05]  /*7e50*/  BRA.DIV UR6, `(.L_x_173) ;  /* 0x0000000206d07947 */ /* 0x000fea000b800000 */
[----:B------:R-:W-:-:S13]  /*7e60*/  ELECT P6, URZ, PT ;  /* 0x00000000003f782f */ /* 0x000fda00038c0000 */
.L_x_185:
[----:B------:R-:W-:Y:S04]  /*7e70*/  BSSY B0, `(.L_x_174) ;  /* 0x0000019000007945 */ /* 0x000fe80003800000 */
[----:B------:R-:W-:Y:S05]  /*7e80*/  @!P6 BRA `(.L_x_175) ;  /* 0x00000000005ce947 */ /* 0x000fea0003800000 */
[----:B------:R-:W-:-:S04]  /*7e90*/  LOP3.LUT R18, R18, 0x2, RZ, 0xfc, !PT ;  /* 0x0000000212127812 */ /* 0x000fc800078efcff */
[----:B------:R-:W-:-:S13]  /*7ea0*/  ISETP.NE.AND P0, PT, R18, 0x3, PT ;  /* 0x000000031200780c */ /* 0x000fda0003f05270 */
[----:B------:R-:W-:Y:S05]  /*7eb0*/  @!P0 BRA `(.L_x_176) ;  /* 0x0000000000048947 */ /* 0x000fea0003800000 */
[----:B------:R-:W-:Y:S01]  /*7ec0*/  BPT.TRAP 0x1 ;  /* 0x000000040000795c */ /* 0x000fe20000300000 */
.L_x_176:
[----:B------:R-:W0:Y:S01]  /*7ed0*/  S2R R5, SR_CgaCtaId ;  /* 0x0000000000057919 */ /* 0x000e220000008800 */
[----:B------:R-:W-:Y:S02]  /*7ee0*/  MOV R2, 0x400 ;  /* 0x0000040000027802 */ /* 0x000fe40000000f00 */
[----:B------:R-:W-:Y:S02]  /*7ef0*/  SHF.L.U32 R4, R0, 0x1f, RZ ;  /* 0x0000001f00047819 */ /* 0x000fe400000006ff */
[----:B0-----:R-:W-:-:S05]  /*7f00*/  LEA R2, R5, R2, 0x18 ;  /* 0x0000000205027211 */ /* 0x001fca00078ec0ff */
[----:B------:R-:W-:-:S05]  /*7f10*/  VIADD R2, R2, 0x10 ;  /* 0x0000001002027836 */ /* 0x000fca0000000000 */
[C---:B------:R-:W-:Y:S01]  /*7f20*/  LEA R7, R3.reuse, R2, 0x3 ;  /* 0x0000000203077211 */ /* 0x040fe200078e18ff */
[----:B------:R-:W-:-:S03]  /*7f30*/  VIADD R3, R3, 0x1 ;  /* 0x0000000103037836 */ /* 0x000fc60000000000 */
[----:B------:R-:W0:Y:S02]  /*7f40*/  SYNCS.PHASECHK.TRANS64.TRYWAIT P0, [R7+URZ], R4 ;  /* 0x00000004070075a7 */ /* 0x000e24000800017f */
[----:B------:R-:W-:-:S04]  /*7f50*/  ISETP.NE.AND P1, PT, R3, 0x2, PT ;  /* 0x000000020300780c */ /* 0x000fc80003f25270 */
[----:B------:R-:W-:Y:S02]  /*7f60*/  SEL R5, RZ, 0x1, P1 ;  /* 0x00000001ff057807 */ /* 0x000fe40000800000 */
[----:B------:R-:W-:Y:S02]  /*7f70*/  SEL R3, R3, RZ, P1 ;  /* 0x000000ff03037207 */ /* 0x000fe40000800000 */
[----:B------:R-:W-:Y:S01]  /*7f80*/  LOP3.LUT R0, R0, R5, RZ, 0x3c, !PT ;  /* 0x0000000500007212 */ /* 0x000fe200078e3cff */
[----:B0-----:R-:W-:Y:S06]  /*7f90*/  @!P0 BRA `(.L_x_177) ;  /* 0x0000000000a08947 */ /* 0x001fec0003800000 */
.L_x_186:
[----:B------:R-:W-:Y:S01]  /*7fa0*/  IMAD R3, R3, 0x8, R2 ;  /* 0x0000000803037824 */ /* 0x000fe200078e0202 */
[----:B------:R-:W-:-:S07]  /*7fb0*/  SHF.L.U32 R0, R0, 0x1f, RZ ;  /* 0x0000001f00007819 */ /* 0x000fce00000006ff */
.L_x_178:
[----:B-1----:R1:W2:Y:S02]  /*7fc0*/  SYNCS.PHASECHK.TRANS64.TRYWAIT P0, [R3+URZ], R0 ;  /* 0x00000000030075a7 */ /* 0x0022a4000800017f */
[----:B--2---:R-:W-:Y:S05]  /*7fd0*/  @!P0 NANOSLEEP.SYNCS 0x989680 ;  /* 0x009896800000895d */ /* 0x004fea0003900000 */
[----:B------:R-:W2:Y:S02]  /*7fe0*/  @!P0 SYNCS.PHASECHK.TRANS64 P0, [R3+URZ], R0 ;  /* 0x00000000030085a7 */ /* 0x000ea4000800007f */
[----:B--2---:R-:W-:Y:S05]  /*7ff0*/  @!P0 BRA `(.L_x_178) ;  /* 0xfffffffc00f08947 */ /* 0x004fea000383ffff */
.L_x_175:
[----:B------:R-:W-:Y:S05]  /*8000*/  BSYNC B0 ;  /* 0x0000000000007941 */ /* 0x000fea0003800000 */
.L_x_174:
[----:B------:R-:W-:Y:S05]  /*8010*/  EXIT ;  /* 0x000000000000794d */ /* 0x000fea0003800000 */
.L_x_17:
[----:B-1----:R1:W2:Y:S02]  /*8020*/  SYNCS.PHASECHK.TRANS64.TRYWAIT P1, [R3+URZ], R0 ;  /* 0x00000000030075a7 */ /* 0x0022a4000802017f */
[----:B--2---:R-:W-:Y:S05]  /*8030*/  @!P1 NANOSLEEP.SYNCS 0x989680 ;  /* 0x009896800000995d */ /* 0x004fea0003900000 */
[----:B------:R-:W2:Y:S02]  /*8040*/  @!P1 SYNCS.PHASECHK.TRANS64 P1, [R3+URZ], R0 ;  /* 0x00000000030095a7 */ /* 0x000ea4000802007f */
[----:B--2---:R-:W-:Y:S05]  /*8050*/  @!P1 BRA `(.L_x_17) ;  /* 0xfffffffc00f09947 */ /* 0x004fea000383ffff */
[----:B------:R-:W-:Y:S05]  /*8060*/  BRA `(.L_x_16) ;  /* 0xffffff9400107947 */ /* 0x000fea000383ffff */
.L_x_22:
[----:B-1----:R-:W-:-:S04]  /*8070*/  IMAD.U32 R4, RZ, RZ, UR4 ;  /* 0x00000004ff047e24 */ /* 0x002fc8000f8e00ff */
[----:B------:R1:W2:Y:S03]  /*8080*/  SYNCS.PHASECHK.TRANS64.TRYWAIT P1, [R4+URZ], R3 ;  /* 0x00000003040075a7 */ /* 0x0002a6000802017f */
[----:B--2---:R-:W-:Y:S05]  /*8090*/  @!P1 NANOSLEEP.SYNCS 0x989680 ;  /* 0x009896800000995d */ /* 0x004fea0003900000 */
[----:B------:R-:W2:Y:S02]  /*80a0*/  @!P1 SYNCS.PHASECHK.TRANS64 P1, [R4+URZ], R3 ;  /* 0x00000003040095a7 */ /* 0x000ea4000802007f */
[----:B--2---:R-:W-:Y:S05]  /*80b0*/  @!P1 BRA `(.L_x_22) ;  /* 0xfffffffc00ec9947 */ /* 0x004fea000383ffff */
[----:B------:R-:W-:Y:S05]  /*80c0*/  BRA `(.L_x_21) ;  /* 0xffffff9c00147947 */ /* 0x000fea000383ffff */
.L_x_161:
[----:B------:R-:W-:Y:S01]  /*80d0*/  BSSY B1, `(.L_x_179) ;  /* 0x0000006000017945 */ /* 0x000fe20003800000 */
[----:B------:R-:W-:-:S07]  /*80e0*/  IMAD.MOV.U32 R15, RZ, RZ, -0x1 ;  /* 0xffffffffff0f7424 */ /* 0x000fce00078e00ff */
[----:B------:R-:W-:Y:S05]  /*80f0*/  WARPSYNC.COLLECTIVE R15, `(.L_x_180) ;  /* 0x000000000f0c7348 */ /* 0x000fea0003c00000 */
[----:B------:R-:W-:Y:S02]  /*8100*/  ELECT P6, UR62, PT ;  /* 0x00000000003e782f */ /* 0x000fe400038c0000 */
[----:B------:R-:W-:Y:S01]  /*8110*/  MOV R14, UR62 ;  /* 0x0000003e000e7c02 */ /* 0x000fe20008000f00 */
[----:B------:R-:W-:Y:S10]  /*8120*/  ENDCOLLECTIVE ;  /* 0x000000000000791b */ /* 0x000ff40003800000 */
.L_x_180:
[----:B------:R-:W-:Y:S05]  /*8130*/  BSYNC B1 ;  /* 0x0000000000017941 */ /* 0x000fea0003800000 */
.L_x_179:
[----:B------:R-:W-:Y:S05]  /*8140*/  BRA `(.L_x_181) ;  /* 0xfffffff000587947 */ /* 0x000fea000383ffff */
.L_x_164:
[----:B0-----:R0:W1:Y:S02]  /*8150*/  SYNCS.PHASECHK.TRANS64.TRYWAIT P1, [R14+URZ+0x10], R7 ;  /* 0x000010070e0075a7 */ /* 0x001064000802017f */
[----:B-1----:R-:W-:Y:S05]  /*8160*/  @!P1 NANOSLEEP.SYNCS 0x989680 ;  /* 0x009896800000995d */ /* 0x002fea0003900000 */
[----:B------:R-:W1:Y:S02]  /*8170*/  @!P1 SYNCS.PHASECHK.TRANS64 P1, [R14+URZ+0x10], R7 ;  /* 0x000010070e0095a7 */ /* 0x000e64000802007f */
[----:B-1----:R-:W-:Y:S05]  /*8180*/  @!P1 BRA `(.L_x_164) ;  /* 0xfffffffc00f09947 */ /* 0x002fea000383ffff */
[----:B------:R-:W-:Y:S05]  /*8190*/  BRA `(.L_x_182) ;  /* 0xfffffff0008c7947 */ /* 0x000fea000383ffff */
.L_x_173:
[----:B------:R-:W-:Y:S01]  /*81a0*/  BSSY B0, `(.L_x_183) ;  /* 0x0000006000007945 */ /* 0x000fe20003800000 */
[----:B------:R-:W-:-:S07]  /*81b0*/  IMAD.MOV.U32 R15, RZ, RZ, -0x1 ;  /* 0xffffffffff0f7424 */ /* 0x000fce00078e00ff */
[----:B------:R-:W-:Y:S05]  /*81c0*/  WARPSYNC.COLLECTIVE R15, `(.L_x_184) ;  /* 0x000000000f0c7348 */ /* 0x000fea0003c00000 */
[----:B------:R-:W-:Y:S02]  /*81d0*/  ELECT P6, UR62, PT ;  /* 0x00000000003e782f */ /* 0x000fe400038c0000 */
[----:B------:R-:W-:Y:S01]  /*81e0*/  MOV R14, UR62 ;  /* 0x0000003e000e7c02 */ /* 0x000fe20008000f00 */
[----:B------:R-:W-:Y:S10]  /*81f0*/  ENDCOLLECTIVE ;  /* 0x000000000000791b */ /* 0x000ff40003800000 */
.L_x_184:
[----:B------:R-:W-:Y:S05]  /*8200*/  BSYNC B0 ;  /* 0x0000000000007941 */ /* 0x000fea0003800000 */
.L_x_183:
[----:B------:R-:W-:Y:S05]  /*8210*/  BRA `(.L_x_185) ;  /* 0xfffffffc00147947 */ /* 0x000fea000383ffff */
.L_x_177:
[----:B0-----:R0:W1:Y:S02]  /*8220*/  SYNCS.PHASECHK.TRANS64.TRYWAIT P0, [R7+URZ], R4 ;  /* 0x00000004070075a7 */ /* 0x001064000800017f */
[----:B-1----:R-:W-:Y:S05]  /*8230*/  @!P0 NANOSLEEP.SYNCS 0x989680 ;  /* 0x009896800000895d */ /* 0x002fea0003900000 */
[----:B------:R-:W1:Y:S02]  /*8240*/  @!P0 SYNCS.PHASECHK.TRANS64 P0, [R7+URZ], R4 ;  /* 0x00000004070085a7 */ /* 0x000e64000800007f */
[----:B-1----:R-:W-:Y:S05]  /*8250*/  @!P0 BRA `(.L_x_177) ;  /* 0xfffffffc00f08947 */ /* 0x002fea000383ffff */
[----:B------:R-:W-:Y:S05]  /*8260*/  BRA `(.L_x_186) ;  /* 0xfffffffc004c7947 */ /* 0x000fea000383ffff */
.L_x_187:
[----:B------:R-:W-:-:S00]  /*8270*/  BRA `(.L_x_187) ;  /* 0xfffffffc00fc7947 */ /* 0x000fc0000383ffff */
[----:B------:R-:W-:-:S00]  /*8280*/  NOP ;  /* 0x0000000000007918 */ /* 0x000fc00000000000 */
[----:B------:R-:W-:-:S00]  /*8290*/  NOP ;  /* 0x0000000000007918 */ /* 0x000fc00000000000 */
[----:B------:R-:W-:-:S00]  /*82a0*/  NOP ;  /* 0x0000000000007918 */ /* 0x000fc00000000000 */
[----:B------:R-:W-:-:S00]  /*82b0*/  NOP ;  /* 0x0000000000007918 */ /* 0x000fc00000000000 */
[----:B------:R-:W-:-:S00]  /*82c0*/  NOP ;  /* 0x0000000000007918 */ /* 0x000fc00000000000 */
[----:B------:R-:W-:-:S00]  /*82d0*/  NOP ;  /* 0x0000000000007918 */ /* 0x000fc00000000000 */
[----:B------:R-:W-:-:S00]  /*82e0*/  NOP ;  /* 0x0000000000007918 */ /* 0x000fc00000000000 */
[----:B------:R-:W-:-:S00]  /*82f0*/  NOP ;  /* 0x0000000000007918 */ /* 0x000fc00000000000 */
.L_x_188:


//--------------------- .nv.global.init           --------------------------
	.section	.nv.global.init,"aw",@progbits
.nv.global.init:
	.type		$str$22,@object
	.size		$str$22,($str$23 - $str$22)
$str$22:
        /*0000*/ 	.byte	0x6b, 0x5f, 0x74, 0x69, 0x6c, 0x65, 0x5f, 0x63, 0x6f, 0x75, 0x6e, 0x74, 0x20, 0x3e, 0x3d, 0x20
        /*0010*/ 	.byte	0x31, 0x00
	.type		$str$23,@object
	.size		$str$23,(__unnamed_1 - $str$23)
$str$23:
        /*0012*/ 	.byte	0x2f, 0x74, 0x6d, 0x70, 0x2f, 0x63, 0x75, 0x74, 0x6c, 0x61, 0x73, 0x73, 0x5f, 0x73, 0x77, 0x65
        /*0022*/ 	.byte	0x65, 0x70, 0x5f, 0x73, 0x72, 0x63, 0x2f, 0x69, 0x6e, 0x63, 0x6c, 0x75, 0x64, 0x65, 0x2f, 0x63
        /*0032*/ 	.byte	0x75, 0x74, 0x6c, 0x61, 0x73, 0x73, 0x2f, 0x67, 0x65, 0x6d, 0x6d, 0x2f, 0x63, 0x6f, 0x6c, 0x6c
        /*0042*/ 	.byte	0x65, 0x63, 0x74, 0x69, 0x76, 0x65, 0x2f, 0x73, 0x6d, 0x39, 0x30, 0x5f, 0x6d, 0x6d, 0x61, 0x5f
        /*0052*/ 	.byte	0x74, 0x6d, 0x61, 0x5f, 0x67, 0x6d, 0x6d, 0x61, 0x5f, 0x73, 0x73, 0x5f, 0x77, 0x61, 0x72, 0x70
        /*0062*/ 	.byte	0x73, 0x70, 0x65, 0x63, 0x69, 0x61, 0x6c, 0x69, 0x7a, 0x65, 0x64, 0x2e, 0x68, 0x70, 0x70, 0x00
	.type		__unnamed_1,@object
	.size		__unnamed_1,(.L_0 - __unnamed_1)
__unnamed_1:
        /*0072*/ 	.byte	0x76, 0x6f, 0x69, 0x64, 0x20, 0x63, 0x75, 0x74, 0x6c, 0x61, 0x73, 0x73, 0x3a, 0x3a, 0x67, 0x65
        /* <DEDUP_REMOVED lines=175> */
        /*0b72*/ 	.byte	0x00
.L_0:


//--------------------- .nv.shared._ZN7cutlass13device_kernelINS_4gemm6kernel13GemmUniversalIN4cute5tupleIJiiiiEEENS1_10collective13CollectiveMmaINS1_34MainloopSm90TmaGmmaWarpSpecializedILi2ENS5_IJNS4_1CILi1EEESB_SB_EEENS1_35KernelTmaWarpSpecializedCooperativeEEENS5_IJNSA_ILi256EEENSA_ILi64EEESG_EEEfNS5_IJlSB_lEEEfSI_NS4_8TiledMMAINS4_8MMA_AtomIJNS4_4SM904GMMA29MMA_64x64x8_F32TF32TF32_SS_TNILNSM_7ScaleInE1ELSO_1EEEEEENS4_6LayoutINS5_IJNSA_ILi2EEESB_SB_EEENS5_IJSB_NSA_ILi0EEESU_EEEEENS5_IJNS4_10UnderscoreESX_SX_EEEEENS4_13SM90_TMA_LOADENS4_14ComposedLayoutINS4_7SwizzleILi3ELi4ELi3EEENS4_18smem_ptr_flag_bitsILi32EEENSR_INS5_IJNSA_ILi8EEENSA_ILi32EEEEEENS5_IJS17_SB_EEEEEEEvNS4_8identityES10_S1B_vS1C_EENS_8epilogue10collective6detail29Sm90TmaWarpSpecializedAdapterINS1F_15DefaultEpilogueIfSI_SI_NS1E_6thread17LinearCombinationIfLi1EffLNS1J_9ScaleType4KindE0ELNS_15FloatRoundStyleE2EfEENS1_15EpilogueDefaultEEEEEvvEEEEvNT_6ParamsE --------------------------
	.section	.nv.shared._ZN7cutlass13device_kernelINS_4gemm6kernel13GemmUniversalIN4cute5tupleIJiiiiEEENS1_10collective13CollectiveMmaINS1_34MainloopSm90TmaGmmaWarpSpecializedILi2ENS5_IJNS4_1CILi1EEESB_SB_EEENS1_35KernelTmaWarpSpecializedCooperativeEEENS5_IJNSA_ILi256EEENSA_ILi64EEESG_EEEfNS5_IJlSB_lEEEfSI_NS4_8TiledMMAINS4_8MMA_AtomIJNS4_4SM904GMMA29MMA_64x64x8_F32TF32TF32_SS_TNILNSM_7ScaleInE1ELSO_1EEEEEENS4_6LayoutINS5_IJNSA_ILi2EEESB_SB_EEENS5_IJSB_NSA_ILi0EEESU_EEEEENS5_IJNS4_10UnderscoreESX_SX_EEEEENS4_13SM90_TMA_LOADENS4_14ComposedLayoutINS4_7SwizzleILi3ELi4ELi3EEENS4_18smem_ptr_flag_bitsILi32EEENSR_INS5_IJNSA_ILi8EEENSA_ILi32EEEEEENS5_IJS17_SB_EEEEEEEvNS4_8identityES10_S1B_vS1C_EENS_8epilogue10collective6detail29Sm90TmaWarpSpecializedAdapterINS1F_15DefaultEpilogueIfSI_SI_NS1E_6thread17LinearCombinationIfLi1EffLNS1J_9ScaleType4KindE0ELNS_15FloatRoundStyleE2EfEENS1_15EpilogueDefaultEEEEEvvEEEEvNT_6ParamsE,"aw",@nobits
	.sectionflags	@""
	.align	16
	.zero		1024


//--------------------- .nv.shared.reserved.0     --------------------------
	.section	.nv.shared.reserved.0,"aw",@nobits
	.weak		__nv_reservedSMEM_offset_0_alias
	.size		__nv_reservedSMEM_offset_0_alias, 0, 0
	.other		__nv_reservedSMEM_offset_0_alias,@"STO_CUDA_RESERVED_SHARED STV_DEFAULT"
__nv_reservedSMEM_offset_0_alias:
	.zero		0


//--------------------- .nv.global                --------------------------
	.section	.nv.global,"aw",@nobits
.nv.global:
	.type		_ZN40_INTERNAL_27c582d8_4_k_cu_67f915a3_170454cute1_E,@object
	.size		_ZN40_INTERNAL_27c582d8_4_k_cu_67f915a3_170454cute1_E,(_ZN40_INTERNAL_27c582d8_4_k_cu_67f915a3_170454cuda3std3__45__cpo6cbeginE - _ZN40_INTERNAL_27c582d8_4_k_cu_67f915a3_170454cute1_E)
_ZN40_INTERNAL_27c582d8_4_k_cu_67f915a3_170454cute1_E:
	.zero		1
	.type		_ZN40_INTERNAL_27c582d8_4_k_cu_67f915a3_170454cuda3std3__45__cpo6cbeginE,@object
	.size		_ZN40_INTERNAL_27c582d8_4_k_cu_67f915a3_170454cuda3std3__45__cpo6cbeginE,(_ZN40_INTERNAL_27c582d8_4_k_cu_67f915a3_170454cuda3std3__48in_placeE - _ZN40_INTERNAL_27c582d8_4_k_cu_67f915a3_170454cuda3std3__45__cpo6cbeginE)
_ZN40_INTERNAL_27c582d8_4_k_cu_67f915a3_170454cuda3std3__45__cpo6cbeginE:
	.zero		1
	.type		_ZN40_INTERNAL_27c582d8_4_k_cu_67f915a3_170454cuda3std3__48in_placeE,@object
	.size		_ZN40_INTERNAL_27c582d8_4_k_cu_67f915a3_170454cuda3std3__48in_placeE,(_ZN40_INTERNAL_27c582d8_4_k_cu_67f915a3_170454cuda3std6ranges3__45__cpo9iter_moveE - _ZN40_INTERNAL_27c582d8_4_k_cu_67f915a3_170454cuda3std3__48in_placeE)
_ZN40_INTERNAL_27c582d8_4_k_cu_67f915a3_170454cuda3std3__48in_placeE:
	.zero		1
	.type		_ZN40_INTERNAL_27c582d8_4_k_cu_67f915a3_170454cuda3std6ranges3__45__cpo9iter_moveE,@object
	.size		_ZN40_INTERNAL_27c582d8_4_k_cu_67f915a3_170454cuda3std6ranges3__45__cpo9iter_moveE,(_ZN40_INTERNAL_27c582d8_4_k_cu_67f915a3_170454cuda3std3__45__cpo5beginE - _ZN40_INTERNAL_27c582d8_4_k_cu_67f915a3_170454cuda3std6ranges3__45__cpo9iter_moveE)
_ZN40_INTERNAL_27c582d8_4_k_cu_67f915a3_170454cuda3std6ranges3__45__cpo9iter_moveE:
	.zero		1
	.type		_ZN40_INTERNAL_27c582d8_4_k_cu_67f915a3_170454cuda3std3__45__cpo5beginE,@object
	.size		_ZN40_INTERNAL_27c582d8_4_k_cu_67f915a3_170454cuda3std3__45__cpo5beginE,(_ZN40_INTERNAL_27c582d8_4_k_cu_67f915a3_170454cuda3std3__442_GLOBAL__N__27c582d8_4_k_cu_67f915a3_170456ignoreE - _ZN40_INTERNAL_27c582d8_4_k_cu_67f915a3_170454cuda3std3__45__cpo5beginE)
_ZN40_INTERNAL_27c582d8_4_k_cu_67f915a3_170454cuda3std3__45__cpo5beginE:
	.zero		1
	.type		_ZN40_INTERNAL_27c582d8_4_k_cu_67f915a3_170454cuda3std3__442_GLOBAL__N__27c582d8_4_k_cu_67f915a3_170456ignoreE,@object
	.size		_ZN40_INTERNAL_27c582d8_4_k_cu_67f915a3_170454cuda3std3__442_GLOBAL__N__27c582d8_4_k_cu_67f915a3_170456ignoreE,(_ZN40_INTERNAL_27c582d8_4_k_cu_67f915a3_170454cute7productE - _ZN40_INTERNAL_27c582d8_4_k_cu_67f915a3_170454cuda3std3__442_GLOBAL__N__27c582d8_4_k_cu_67f915a3_170456ignoreE)
_ZN40_INTERNAL_27c582d8_4_k_cu_67f915a3_170454cuda3std3__442_GLOBAL__N__27c582d8_4_k_cu_67f915a3_170456ignoreE:
	.zero		1
	.type		_ZN40_INTERNAL_27c582d8_4_k_cu_67f915a3_170454cute7productE,@object
	.size		_ZN40_INTERNAL_27c582d8_4_k_cu_67f915a3_170454cute7productE,(_ZN40_INTERNAL_27c582d8_4_k_cu_67f915a3_170454cuda3std3__45__cpo3endE - _ZN40_INTERNAL_27c582d8_4_k_cu_67f915a3_170454cute7productE)
_ZN40_INTERNAL_27c582d8_4_k_cu_67f915a3_170454cute7productE:
	.zero		1
	.type		_ZN40_INTERNAL_27c582d8_4_k_cu_67f915a3_170454cuda3std3__45__cpo3endE,@object
	.size		_ZN40_INTERNAL_27c582d8_4_k_cu_67f915a3_170454cuda3std3__45__cpo3endE,(_ZN40_INTERNAL_27c582d8_4_k_cu_67f915a3_170454cuda3std3__419piecewise_constructE - _ZN40_INTERNAL_27c582d8_4_k_cu_67f915a3_170454cuda3std3__45__cpo3endE)
_ZN40_INTERNAL_27c582d8_4_k_cu_67f915a3_170454cuda3std3__45__cpo3endE:
	.zero		1
	.type		_ZN40_INTERNAL_27c582d8_4_k_cu_67f915a3_170454cuda3std3__419piecewise_constructE,@object
	.size		_ZN40_INTERNAL_27c582d8_4_k_cu_67f915a3_170454cuda3std3__419piecewise_constructE,(_ZN40_INTERNAL_27c582d8_4_k_cu_67f915a3_170454cuda3std3__45__cpo4cendE - _ZN40_INTERNAL_27c582d8_4_k_cu_67f915a3_170454cuda3std3__419piecewise_constructE)
_ZN40_INTERNAL_27c582d8_4_k_cu_67f915a3_170454cuda3std3__419piecewise_constructE:
	.zero		1
	.type		_ZN40_INTERNAL_27c582d8_4_k_cu_67f915a3_170454cuda3std3__45__cpo4cendE,@object
	.size		_ZN40_INTERNAL_27c582d8_4_k_cu_67f915a3_170454cuda3std3__45__cpo4cendE,(_ZN40_INTERNAL_27c582d8_4_k_cu_67f915a3_170454cuda3std6ranges3__45__cpo4swapE - _ZN40_INTERNAL_27c582d8_4_k_cu_67f915a3_170454cuda3std3__45__cpo4cendE)
_ZN40_INTERNAL_27c582d8_4_k_cu_67f915a3_170454cuda3std3__45__cpo4cendE:
	.zero		1
	.type		_ZN40_INTERNAL_27c582d8_4_k_cu_67f915a3_170454cuda3std6ranges3__45__cpo4swapE,@object
	.size		_ZN40_INTERNAL_27c582d8_4_k_cu_67f915a3_170454cuda3std6ranges3__45__cpo4swapE,(.L_8 - _ZN40_INTERNAL_27c582d8_4_k_cu_67f915a3_170454cuda3std6ranges3__45__cpo4swapE)
_ZN40_INTERNAL_27c582d8_4_k_cu_67f915a3_170454cuda3std6ranges3__45__cpo4swapE:
	.zero		1
.L_8:


//--------------------- .nv.constant0._ZN7cutlass13device_kernelINS_4gemm6kernel13GemmUniversalIN4cute5tupleIJiiiiEEENS1_10collective13CollectiveMmaINS1_34MainloopSm90TmaGmmaWarpSpecializedILi2ENS5_IJNS4_1CILi1EEESB_SB_EEENS1_35KernelTmaWarpSpecializedCooperativeEEENS5_IJNSA_ILi256EEENSA_ILi64EEESG_EEEfNS5_IJlSB_lEEEfSI_NS4_8TiledMMAINS4_8MMA_AtomIJNS4_4SM904GMMA29MMA_64x64x8_F32TF32TF32_SS_TNILNSM_7ScaleInE1ELSO_1EEEEEENS4_6LayoutINS5_IJNSA_ILi2EEESB_SB_EEENS5_IJSB_NSA_ILi0EEESU_EEEEENS5_IJNS4_10UnderscoreESX_SX_EEEEENS4_13SM90_TMA_LOADENS4_14ComposedLayoutINS4_7SwizzleILi3ELi4ELi3EEENS4_18smem_ptr_flag_bitsILi32EEENSR_INS5_IJNSA_ILi8EEENSA_ILi32EEEEEENS5_IJS17_SB_EEEEEEEvNS4_8identityES10_S1B_vS1C_EENS_8epilogue10collective6detail29Sm90TmaWarpSpecializedAdapterINS1F_15DefaultEpilogueIfSI_SI_NS1E_6thread17LinearCombinationIfLi1EffLNS1J_9ScaleType4KindE0ELNS_15FloatRoundStyleE2EfEENS1_15EpilogueDefaultEEEEEvvEEEEvNT_6ParamsE --------------------------
	.section	.nv.constant0._ZN7cutlass13device_kernelINS_4gemm6kernel13GemmUniversalIN4cute5tupleIJiiiiEEENS1_10collective13CollectiveMmaINS1_34MainloopSm90TmaGmmaWarpSpecializedILi2ENS5_IJNS4_1CILi1EEESB_SB_EEENS1_35KernelTmaWarpSpecializedCooperativeEEENS5_IJNSA_ILi256EEENSA_ILi64EEESG_EEEfNS5_IJlSB_lEEEfSI_NS4_8TiledMMAINS4_8MMA_AtomIJNS4_4SM904GMMA29MMA_64x64x8_F32TF32TF32_SS_TNILNSM_7ScaleInE1ELSO_1EEEEEENS4_6LayoutINS5_IJNSA_ILi2EEESB_SB_EEENS5_IJSB_NSA_ILi0EEESU_EEEEENS5_IJNS4_10UnderscoreESX_SX_EEEEENS4_13SM90_TMA_LOADENS4_14ComposedLayoutINS4_7SwizzleILi3ELi4ELi3EEENS4_18smem_ptr_flag_bitsILi32EEENSR_INS5_IJNSA_ILi8EEENSA_ILi32EEEEEENS5_IJS17_SB_EEEEEEEvNS4_8identityES10_S1B_vS1C_EENS_8epilogue10collective6detail29Sm90TmaWarpSpecializedAdapterINS1F_15DefaultEpilogueIfSI_SI_NS1E_6thread17LinearCombinationIfLi1EffLNS1J_9ScaleType4KindE0ELNS_15FloatRoundStyleE2EfEENS1_15EpilogueDefaultEEEEEvvEEEEvNT_6ParamsE,"a",@progbits
	.sectionflags	@""
	.align	4
.nv.constant0._ZN7cutlass13device_kernelINS_4gemm6kernel13GemmUniversalIN4cute5tupleIJiiiiEEENS1_10collective13CollectiveMmaINS1_34MainloopSm90TmaGmmaWarpSpecializedILi2ENS5_IJNS4_1CILi1EEESB_SB_EEENS1_35KernelTmaWarpSpecializedCooperativeEEENS5_IJNSA_ILi256EEENSA_ILi64EEESG_EEEfNS5_IJlSB_lEEEfSI_NS4_8TiledMMAINS4_8MMA_AtomIJNS4_4SM904GMMA29MMA_64x64x8_F32TF32TF32_SS_TNILNSM_7ScaleInE1ELSO_1EEEEEENS4_6LayoutINS5_IJNSA_ILi2EEESB_SB_EEENS5_IJSB_NSA_ILi0EEESU_EEEEENS5_IJNS4_10UnderscoreESX_SX_EEEEENS4_13SM90_TMA_LOADENS4_14ComposedLayoutINS4_7SwizzleILi3ELi4ELi3EEENS4_18smem_ptr_flag_bitsILi32EEENSR_INS5_IJNSA_ILi8EEENSA_ILi32EEEEEENS5_IJS17_SB_EEEEEEEvNS4_8identityES10_S1B_vS1C_EENS_8epilogue10collective6detail29Sm90TmaWarpSpecializedAdapterINS1F_15DefaultEpilogueIfSI_SI_NS1E_6thread17LinearCombinationIfLi1EffLNS1J_9ScaleType4KindE0ELNS_15FloatRoundStyleE2EfEENS1_15EpilogueDefaultEEEEEvvEEEEvNT_6ParamsE:
	.zero		1664


//--------------------- SYMBOLS --------------------------

	.type		.nv.reservedSmem.offset0,@object
	.size		.nv.reservedSmem.offset0,0x4
	.type		__assertfail,@function
